	.target	sm_90a

	.elftype	@"ET_EXEC"


//--------------------- .note.nv.tkinfo           --------------------------
	.section	.note.nv.tkinfo,"",@"SHT_NOTE"
	.sectionflags	@"SHF_NOTE_NV_TKINFO"
	.tkinfo
        /*0018*/ 	.word	0x00000002
        /*0030*/ 	.string	""
        /*0030*/ 	.string	"ptxas"
        /*0030*/ 	.string	"Cuda compilation tools, release 13.0, V13.0.88"
        /*0030*/ 	.string	"Build cuda_13.0.r13.0/compiler.36424714_0"
        /*0030*/ 	.string	"-arch sm_90a -m 64 "



//--------------------- .note.nv.cuinfo           --------------------------
	.section	.note.nv.cuinfo,"",@"SHT_NOTE"
	.sectionflags	@"SHF_NOTE_NV_CUINFO"
        /*0018*/ 	.short	0x0002
        /*001a*/ 	.short	0x005a
        /*001c*/ 	.short	0x0082
	.zero		2


//--------------------- .nv.info                  --------------------------
	.section	.nv.info,"",@"SHT_CUDA_INFO"
	.align	4


	//----- nvinfo : EIATTR_REGCOUNT
	.align		4
        /*0000*/ 	.byte	0x04, 0x2f
        /*0002*/ 	.short	(.L_15 - .L_14)
	.align		4
.L_14:
        /*0004*/ 	.word	index@(_ZN7cutlass13device_kernelINS_4gemm6kernel13GemmUniversalIN4cute5tupleIJiiiiEEENS1_10collective13CollectiveMmaINS1_34MainloopSm90TmaGmmaWarpSpecializedILi3ENS5_IJNS4_1CILi2EEENSA_ILi1EEESC_EEENS1_32KernelTmaWarpSpecializedPingpongEEENS5_IJNSA_ILi64EEESG_NSA_ILi128EEEEEEfNS5_IJlSC_lEEEfSJ_NS4_8TiledMMAINS4_8MMA_AtomIJNS4_4SM904GMMA29MMA_64x64x8_F32TF32TF32_SS_TNILNSN_7ScaleInE1ELSP_1EEEEEENS4_6LayoutINS5_IJSC_SC_SC_EEENS5_IJNSA_ILi0EEESU_SU_EEEEENS5_IJNS4_10UnderscoreESX_SX_EEEEENS4_13SM90_TMA_LOADENS4_14ComposedLayoutINS4_7SwizzleILi3ELi4ELi3EEENS4_18smem_ptr_flag_bitsILi32EEENSS_INS5_IJNSA_ILi8EEENSA_ILi32EEEEEENS5_IJS17_SC_EEEEEEEvNS4_8identityENS4_23SM90_TMA_LOAD_MULTICASTES1B_vS1C_EENS_8epilogue10collective6detail29Sm90TmaWarpSpecializedAdapterINS1G_15DefaultEpilogueIfSJ_SJ_NS1F_6thread17LinearCombinationIfLi1EffLNS1K_9ScaleType4KindE0ELNS_15FloatRoundStyleE2EfEENS1_15EpilogueDefaultEEEEEvvEEEEvNT_6ParamsE)
        /*0008*/ 	.word	0x000000a8


	//----- nvinfo : EIATTR_FRAME_SIZE
	.align		4
.L_15:
        /*000c*/ 	.byte	0x04, 0x11
        /*000e*/ 	.short	(.L_17 - .L_16)
	.align		4
.L_16:
        /*0010*/ 	.word	index@(_ZN7cutlass13device_kernelINS_4gemm6kernel13GemmUniversalIN4cute5tupleIJiiiiEEENS1_10collective13CollectiveMmaINS1_34MainloopSm90TmaGmmaWarpSpecializedILi3ENS5_IJNS4_1CILi2EEENSA_ILi1EEESC_EEENS1_32KernelTmaWarpSpecializedPingpongEEENS5_IJNSA_ILi64EEESG_NSA_ILi128EEEEEEfNS5_IJlSC_lEEEfSJ_NS4_8TiledMMAINS4_8MMA_AtomIJNS4_4SM904GMMA29MMA_64x64x8_F32TF32TF32_SS_TNILNSN_7ScaleInE1ELSP_1EEEEEENS4_6LayoutINS5_IJSC_SC_SC_EEENS5_IJNSA_ILi0EEESU_SU_EEEEENS5_IJNS4_10UnderscoreESX_SX_EEEEENS4_13SM90_TMA_LOADENS4_14ComposedLayoutINS4_7SwizzleILi3ELi4ELi3EEENS4_18smem_ptr_flag_bitsILi32EEENSS_INS5_IJNSA_ILi8EEENSA_ILi32EEEEEENS5_IJS17_SC_EEEEEEEvNS4_8identityENS4_23SM90_TMA_LOAD_MULTICASTES1B_vS1C_EENS_8epilogue10collective6detail29Sm90TmaWarpSpecializedAdapterINS1G_15DefaultEpilogueIfSJ_SJ_NS1F_6thread17LinearCombinationIfLi1EffLNS1K_9ScaleType4KindE0ELNS_15FloatRoundStyleE2EfEENS1_15EpilogueDefaultEEEEEvvEEEEvNT_6ParamsE)
        /*0014*/ 	.word	0x00000008


	//----- nvinfo : EIATTR_MIN_STACK_SIZE
	.align		4
.L_17:
        /*0018*/ 	.byte	0x04, 0x12
        /*001a*/ 	.short	(.L_19 - .L_18)
	.align		4
.L_18:
        /*001c*/ 	.word	index@(_ZN7cutlass13device_kernelINS_4gemm6kernel13GemmUniversalIN4cute5tupleIJiiiiEEENS1_10collective13CollectiveMmaINS1_34MainloopSm90TmaGmmaWarpSpecializedILi3ENS5_IJNS4_1CILi2EEENSA_ILi1EEESC_EEENS1_32KernelTmaWarpSpecializedPingpongEEENS5_IJNSA_ILi64EEESG_NSA_ILi128EEEEEEfNS5_IJlSC_lEEEfSJ_NS4_8TiledMMAINS4_8MMA_AtomIJNS4_4SM904GMMA29MMA_64x64x8_F32TF32TF32_SS_TNILNSN_7ScaleInE1ELSP_1EEEEEENS4_6LayoutINS5_IJSC_SC_SC_EEENS5_IJNSA_ILi0EEESU_SU_EEEEENS5_IJNS4_10UnderscoreESX_SX_EEEEENS4_13SM90_TMA_LOADENS4_14ComposedLayoutINS4_7SwizzleILi3ELi4ELi3EEENS4_18smem_ptr_flag_bitsILi32EEENSS_INS5_IJNSA_ILi8EEENSA_ILi32EEEEEENS5_IJS17_SC_EEEEEEEvNS4_8identityENS4_23SM90_TMA_LOAD_MULTICASTES1B_vS1C_EENS_8epilogue10collective6detail29Sm90TmaWarpSpecializedAdapterINS1G_15DefaultEpilogueIfSJ_SJ_NS1F_6thread17LinearCombinationIfLi1EffLNS1K_9ScaleType4KindE0ELNS_15FloatRoundStyleE2EfEENS1_15EpilogueDefaultEEEEEvvEEEEvNT_6ParamsE)
        /*0020*/ 	.word	0x00000008
.L_19:


//--------------------- .nv.compat                --------------------------
	.section	.nv.compat,"",@"SHT_CUDA_COMPAT_INFO"
	.align	4
        /*0000*/ 	.byte	0x02, 0x09, 0x01, 0x00, 0x02, 0x02, 0x04, 0x00, 0x02, 0x05, 0x05, 0x00, 0x03, 0x07, 0x01, 0x01
        /*0010*/ 	.byte	0x02, 0x03, 0x01, 0x00, 0x02, 0x06, 0x01, 0x00, 0x04, 0x0b, 0x08, 0x00, 0x00, 0x00, 0x00, 0x00
        /*0020*/ 	.byte	0x00, 0x00, 0x00, 0x00


//--------------------- .nv.info._ZN7cutlass13device_kernelINS_4gemm6kernel13GemmUniversalIN4cute5tupleIJiiiiEEENS1_10collective13CollectiveMmaINS1_34MainloopSm90TmaGmmaWarpSpecializedILi3ENS5_IJNS4_1CILi2EEENSA_ILi1EEESC_EEENS1_32KernelTmaWarpSpecializedPingpongEEENS5_IJNSA_ILi64EEESG_NSA_ILi128EEEEEEfNS5_IJlSC_lEEEfSJ_NS4_8TiledMMAINS4_8MMA_AtomIJNS4_4SM904GMMA29MMA_64x64x8_F32TF32TF32_SS_TNILNSN_7ScaleInE1ELSP_1EEEEEENS4_6LayoutINS5_IJSC_SC_SC_EEENS5_IJNSA_ILi0EEESU_SU_EEEEENS5_IJNS4_10UnderscoreESX_SX_EEEEENS4_13SM90_TMA_LOADENS4_14ComposedLayoutINS4_7SwizzleILi3ELi4ELi3EEENS4_18smem_ptr_flag_bitsILi32EEENSS_INS5_IJNSA_ILi8EEENSA_ILi32EEEEEENS5_IJS17_SC_EEEEEEEvNS4_8identityENS4_23SM90_TMA_LOAD_MULTICASTES1B_vS1C_EENS_8epilogue10collective6detail29Sm90TmaWarpSpecializedAdapterINS1G_15DefaultEpilogueIfSJ_SJ_NS1F_6thread17LinearCombinationIfLi1EffLNS1K_9ScaleType4KindE0ELNS_15FloatRoundStyleE2EfEENS1_15EpilogueDefaultEEEEEvvEEEEvNT_6ParamsE --------------------------
	.section	.nv.info._ZN7cutlass13device_kernelINS_4gemm6kernel13GemmUniversalIN4cute5tupleIJiiiiEEENS1_10collective13CollectiveMmaINS1_34MainloopSm90TmaGmmaWarpSpecializedILi3ENS5_IJNS4_1CILi2EEENSA_ILi1EEESC_EEENS1_32KernelTmaWarpSpecializedPingpongEEENS5_IJNSA_ILi64EEESG_NSA_ILi128EEEEEEfNS5_IJlSC_lEEEfSJ_NS4_8TiledMMAINS4_8MMA_AtomIJNS4_4SM904GMMA29MMA_64x64x8_F32TF32TF32_SS_TNILNSN_7ScaleInE1ELSP_1EEEEEENS4_6LayoutINS5_IJSC_SC_SC_EEENS5_IJNSA_ILi0EEESU_SU_EEEEENS5_IJNS4_10UnderscoreESX_SX_EEEEENS4_13SM90_TMA_LOADENS4_14ComposedLayoutINS4_7SwizzleILi3ELi4ELi3EEENS4_18smem_ptr_flag_bitsILi32EEENSS_INS5_IJNSA_ILi8EEENSA_ILi32EEEEEENS5_IJS17_SC_EEEEEEEvNS4_8identityENS4_23SM90_TMA_LOAD_MULTICASTES1B_vS1C_EENS_8epilogue10collective6detail29Sm90TmaWarpSpecializedAdapterINS1G_15DefaultEpilogueIfSJ_SJ_NS1F_6thread17LinearCombinationIfLi1EffLNS1K_9ScaleType4KindE0ELNS_15FloatRoundStyleE2EfEENS1_15EpilogueDefaultEEEEEvvEEEEvNT_6ParamsE,"",@"SHT_CUDA_INFO"
	.sectionflags	@""
	.align	4


	//----- nvinfo : EIATTR_CUDA_API_VERSION
	.align		4
        /*0000*/ 	.byte	0x04, 0x37
        /*0002*/ 	.short	(.L_21 - .L_20)
.L_20:
        /*0004*/ 	.word	0x00000082


	//----- nvinfo : EIATTR_KPARAM_INFO
	.align		4
.L_21:
        /*0008*/ 	.byte	0x04, 0x17
        /*000a*/ 	.short	(.L_23 - .L_22)
.L_22:
        /*000c*/ 	.word	0x00000000
        /*0010*/ 	.short	0x0000
        /*0012*/ 	.short	0x0070
        /*0014*/ 	.byte	0x00, 0xf0, 0x01, 0x10


	//----- nvinfo : EIATTR_SPARSE_MMA_MASK
	.align		4
.L_23:
        /*0018*/ 	.byte	0x03, 0x50
        /*001a*/ 	.short	0x0000


	//----- nvinfo : EIATTR_MAXREG_COUNT
	.align		4
        /*001c*/ 	.byte	0x03, 0x1b
        /*001e*/ 	.short	0x00a8


	//----- nvinfo : EIATTR_NUM_BARRIERS
	.align		4
        /*0020*/ 	.byte	0x02, 0x4c
        /*0022*/ 	.byte	0x01
	.zero		1


	//----- nvinfo : EIATTR_EXTERNS
	.align		4
        /*0024*/ 	.byte	0x04, 0x0f
        /*0026*/ 	.short	(.L_25 - .L_24)


	//   ....[0]....
	.align		4
.L_24:
        /*0028*/ 	.word	index@(__assertfail)


	//----- nvinfo : EIATTR_ANNOTATIONS
	.align		4
.L_25:
        /*002c*/ 	.byte	0x04, 0x55
        /*002e*/ 	.short	(.L_27 - .L_26)


	//   ....[0]....
.L_26:
        /*0030*/ 	.word	0x00000001
        /*0034*/ 	.byte	0x90, 0x0d, 0x00, 0x00, 0x01, 0x00, 0x00, 0x00, 0x40, 0x14, 0x00, 0x00, 0x01, 0x00, 0x00, 0x00
        /*0044*/ 	.byte	0xa0, 0x49, 0x00, 0x00, 0x01, 0x00, 0x00, 0x00, 0xf0, 0x57, 0x00, 0x00


	//----- nvinfo : EIATTR_MERCURY_ISA_VERSION
	.align		4
.L_27:
        /*0050*/ 	.byte	0x03, 0x5f
        /*0052*/ 	.short	0x0101


	//----- nvinfo : EIATTR_INT_WARP_WIDE_INSTR_OFFSETS
	.align		4
        /*0054*/ 	.byte	0x04, 0x31
        /*0056*/ 	.short	(.L_29 - .L_28)


	//   ....[0]....
.L_28:
        /*0058*/ 	.word	0x000004d0


	//   ....[1]....
        /*005c*/ 	.word	0x000004f0


	//   ....[2]....
        /*0060*/ 	.word	0x00000510


	//   ....[3]....
        /*0064*/ 	.word	0x000005d0


	//   ....[4]....
        /*0068*/ 	.word	0x000005f0


	//   ....[5]....
        /*006c*/ 	.word	0x00000650


	//   ....[6]....
        /*0070*/ 	.word	0x00000760


	//   ....[7]....
        /*0074*/ 	.word	0x00000790


	//   ....[8]....
        /*0078*/ 	.word	0x00002b80


	//----- nvinfo : EIATTR_COOP_GROUP_MASK_REGIDS
	.align		4
.L_29:
        /*007c*/ 	.byte	0x04, 0x29
        /*007e*/ 	.short	(.L_31 - .L_30)


	//   ....[0]....
.L_30:
        /*0080*/ 	.word	0xffffffff


	//   ....[1]....
        /*0084*/ 	.word	0xffffffff


	//   ....[2]....
        /*0088*/ 	.word	0xffffffff


	//   ....[3]....
        /*008c*/ 	.word	0xffffffff


	//   ....[4]....
        /*0090*/ 	.word	0xffffffff


	//   ....[5]....
        /*0094*/ 	.word	0xffffffff


	//   ....[6]....
        /*0098*/ 	.word	0xffffffff


	//----- nvinfo : EIATTR_COOP_GROUP_INSTR_OFFSETS
	.align		4
.L_31:
        /*009c*/ 	.byte	0x04, 0x28
        /*009e*/ 	.short	(.L_33 - .L_32)


	//   ....[0]....
.L_32:
        /*00a0*/ 	.word	0x00000070


	//   ....[1]....
        /*00a4*/ 	.word	0x00000080


	//   ....[2]....
        /*00a8*/ 	.word	0x00000140


	//   ....[3]....
        /*00ac*/ 	.word	0x000002b0


	//   ....[4]....
        /*00b0*/ 	.word	0x000002f0


	//   ....[5]....
        /*00b4*/ 	.word	0x00000370


	//   ....[6]....
        /*00b8*/ 	.word	0x00000940


	//----- nvinfo : EIATTR_REG_RECONFIG
	.align		4
.L_33:
        /*00bc*/ 	.byte	0x01, 0x54
	.zero		2


	//----- nvinfo : EIATTR_SYSCALL_OFFSETS
	.align		4
        /*00c0*/ 	.byte	0x04, 0x46
        /*00c2*/ 	.short	(.L_35 - .L_34)


	//   ....[0]....
.L_34:
        /*00c4*/ 	.word	0x00001930


	//----- nvinfo : EIATTR_MBARRIER_INSTR_OFFSETS
	.align		4
.L_35:
        /*00c8*/ 	.byte	0x04, 0x39
        /*00ca*/ 	.short	(.L_37 - .L_36)


	//   ....[0]....
.L_36:
        /*00cc*/ 	.word	0x00000240
        /*00d0*/ 	.word	0x000000ff
        /*00d4*/ 	.word	0x00000000
        /*00d8*/ 	.short	0x0100
        /*00da*/ 	.byte	0x08
	.zero		1


	//   ....[1]....
        /*00dc*/ 	.word	0x00000250
        /*00e0*/ 	.word	0x000000ff
        /*00e4*/ 	.word	0x00000018
        /*00e8*/ 	.short	0x0100
        /*00ea*/ 	.byte	0x08
	.zero		1


	//   ....[2]....
        /*00ec*/ 	.word	0x00000260
        /*00f0*/ 	.word	0x000000ff
        /*00f4*/ 	.word	0x00000008
        /*00f8*/ 	.short	0x0100
        /*00fa*/ 	.byte	0x08
	.zero		1


	//   ....[3]....
        /*00fc*/ 	.word	0x00000270
        /*0100*/ 	.word	0x000000ff
        /*0104*/ 	.word	0x00000020
        /*0108*/ 	.short	0x0100
        /*010a*/ 	.byte	0x08
	.zero		1


	//   ....[4]....
        /*010c*/ 	.word	0x00000280
        /*0110*/ 	.word	0x000000ff
        /*0114*/ 	.word	0x00000010
        /*0118*/ 	.short	0x0100
        /*011a*/ 	.byte	0x08
	.zero		1


	//   ....[5]....
        /*011c*/ 	.word	0x00000290
        /*0120*/ 	.word	0x000000ff
        /*0124*/ 	.word	0x00000028
        /*0128*/ 	.short	0x0100
        /*012a*/ 	.byte	0x08
	.zero		1


	//   ....[6]....
        /*012c*/ 	.word	0x000007e0
        /*0130*/ 	.word	0x000000ff
        /*0134*/ 	.word	0x00000060
        /*0138*/ 	.short	0x0100
        /*013a*/ 	.byte	0x08
	.zero		1


	//   ....[7]....
        /*013c*/ 	.word	0x00000870
        /*0140*/ 	.word	0x000000ff
        /*0144*/ 	.word	0x00000068
        /*0148*/ 	.short	0x0100
        /*014a*/ 	.byte	0x08
	.zero		1


	//   ....[8]....
        /*014c*/ 	.word	0x000008c0
        /*0150*/ 	.word	0x000000ff
        /*0154*/ 	.word	0x00000040
        /*0158*/ 	.short	0x0100
        /*015a*/ 	.byte	0x09
	.zero		1


	//   ....[9]....
        /*015c*/ 	.word	0x000008d0
        /*0160*/ 	.word	0x000000ff
        /*0164*/ 	.word	0x00000048
        /*0168*/ 	.short	0x0100
        /*016a*/ 	.byte	0x09
	.zero		1


	//   ....[10]....
        /*016c*/ 	.word	0x000008e0
        /*0170*/ 	.word	0x000000ff
        /*0174*/ 	.word	0x00000050
        /*0178*/ 	.short	0x0100
        /*017a*/ 	.byte	0x09
	.zero		1


	//   ....[11]....
        /*017c*/ 	.word	0x000008f0
        /*0180*/ 	.word	0x000000ff
        /*0184*/ 	.word	0x00000058
        /*0188*/ 	.short	0x0100
        /*018a*/ 	.byte	0x09
	.zero		1


	//   ....[12]....
        /*018c*/ 	.word	0x000017f0
        /*0190*/ 	.word	0x000000ff
        /*0194*/ 	.word	0xfffffff8
        /*0198*/ 	.short	0x010a
        /*019a*/ 	.byte	0x2b
	.zero		1


	//   ....[13]....
        /*019c*/ 	.word	0x000019b0
        /*01a0*/ 	.word	0x00000003
        /*01a4*/ 	.word	0x00000000
        /*01a8*/ 	.short	0x010a
        /*01aa*/ 	.byte	0x3f
	.zero		1


	//   ....[14]....
        /*01ac*/ 	.word	0x000019f0
        /*01b0*/ 	.word	0x00000003
        /*01b4*/ 	.word	0x00000000
        /*01b8*/ 	.short	0x010a
        /*01ba*/ 	.byte	0x3f
	.zero		1


	//   ....[15]....
        /*01bc*/ 	.word	0x00002230
        /*01c0*/ 	.word	0x000000ff
        /*01c4*/ 	.word	0x00000000
        /*01c8*/ 	.short	0x010a
        /*01ca*/ 	.byte	0x05
	.zero		1


	//   ....[16]....
        /*01cc*/ 	.word	0x00002270
        /*01d0*/ 	.word	0x000000ff
        /*01d4*/ 	.word	0x00000000
        /*01d8*/ 	.short	0x010a
        /*01da*/ 	.byte	0x05
	.zero		1


	//   ....[17]....
        /*01dc*/ 	.word	0x00002a10
        /*01e0*/ 	.word	0x00000005
        /*01e4*/ 	.word	0x00000000
        /*01e8*/ 	.short	0x0101
        /*01ea*/ 	.byte	0x3f
	.zero		1


	//   ....[18]....
        /*01ec*/ 	.word	0x00002b20
        /*01f0*/ 	.word	0x00000003
        /*01f4*/ 	.word	0x00000000
        /*01f8*/ 	.short	0x0101
        /*01fa*/ 	.byte	0x29
	.zero		1


	//   ....[19]....
        /*01fc*/ 	.word	0x00002c20
        /*0200*/ 	.word	0x00000003
        /*0204*/ 	.word	0x00000000
        /*0208*/ 	.short	0x0101
        /*020a*/ 	.byte	0x3f
	.zero		1


	//   ....[20]....
        /*020c*/ 	.word	0x00002ca0
        /*0210*/ 	.word	0x000000ff
        /*0214*/ 	.word	0x00000008
        /*0218*/ 	.short	0x010a
        /*021a*/ 	.byte	0x2b
	.zero		1


	//   ....[21]....
        /*021c*/ 	.word	0x000049e0
        /*0220*/ 	.word	0x00000000
        /*0224*/ 	.word	0x00000000
        /*0228*/ 	.short	0x0101
        /*022a*/ 	.byte	0x29
	.zero		1


	//   ....[22]....
        /*022c*/ 	.word	0x00005320
        /*0230*/ 	.word	0x0000000d
        /*0234*/ 	.word	0x00000018
        /*0238*/ 	.short	0x010a
        /*023a*/ 	.byte	0x3f
	.zero		1


	//   ....[23]....
        /*023c*/ 	.word	0x00005920
        /*0240*/ 	.word	0x00000006
        /*0244*/ 	.word	0x00000068
        /*0248*/ 	.short	0x0101
        /*024a*/ 	.byte	0x3f
	.zero		1


	//   ....[24]....
        /*024c*/ 	.word	0x00006050
        /*0250*/ 	.word	0x00000007
        /*0254*/ 	.word	0x00000000
        /*0258*/ 	.short	0x010a
        /*025a*/ 	.byte	0x3f
	.zero		1


	//   ....[25]....
        /*025c*/ 	.word	0x000060d0
        /*0260*/ 	.word	0x00000004
        /*0264*/ 	.word	0x00000000
        /*0268*/ 	.short	0x010a
        /*026a*/ 	.byte	0x3f
	.zero		1


	//   ....[26]....
        /*026c*/ 	.word	0x00006160
        /*0270*/ 	.word	0x00000005
        /*0274*/ 	.word	0x00000000
        /*0278*/ 	.short	0x010a
        /*027a*/ 	.byte	0x3f
	.zero		1


	//   ....[27]....
        /*027c*/ 	.word	0x000061d0
        /*0280*/ 	.word	0x00000003
        /*0284*/ 	.word	0xfffffff8
        /*0288*/ 	.short	0x010a
        /*028a*/ 	.byte	0x3f
	.zero		1


	//   ....[28]....
        /*028c*/ 	.word	0x00006220
        /*0290*/ 	.word	0x00000003
        /*0294*/ 	.word	0x00000000
        /*0298*/ 	.short	0x010a
        /*029a*/ 	.byte	0x3f
	.zero		1


	//   ....[29]....
        /*029c*/ 	.word	0x00006280
        /*02a0*/ 	.word	0x00000005
        /*02a4*/ 	.word	0x00000000
        /*02a8*/ 	.short	0x010a
        /*02aa*/ 	.byte	0x3f
	.zero		1


	//   ....[30]....
        /*02ac*/ 	.word	0x000062e0
        /*02b0*/ 	.word	0x00000003
        /*02b4*/ 	.word	0x00000008
        /*02b8*/ 	.short	0x010a
        /*02ba*/ 	.byte	0x3f
	.zero		1


	//   ....[31]....
        /*02bc*/ 	.word	0x000063b0
        /*02c0*/ 	.word	0x0000000d
        /*02c4*/ 	.word	0x00000018
        /*02c8*/ 	.short	0x010a
        /*02ca*/ 	.byte	0x3f
	.zero		1


	//   ....[32]....
        /*02cc*/ 	.word	0x00006480
        /*02d0*/ 	.word	0x00000007
        /*02d4*/ 	.word	0x00000000
        /*02d8*/ 	.short	0x010a
        /*02da*/ 	.byte	0x3f
	.zero		1


	//   ....[33]....
        /*02dc*/ 	.word	0x000064d0
        /*02e0*/ 	.word	0x00000004
        /*02e4*/ 	.word	0x00000000
        /*02e8*/ 	.short	0x010a
        /*02ea*/ 	.byte	0x3f
	.zero		1


	//----- nvinfo : EIATTR_NUM_MBARRIERS
	.align		4
.L_37:
        /*02ec*/ 	.byte	0x03, 0x38
        /*02ee*/ 	.short	0x000c


	//----- nvinfo : EIATTR_EXIT_INSTR_OFFSETS
	.align		4
        /*02f0*/ 	.byte	0x04, 0x1c
        /*02f2*/ 	.short	(.L_39 - .L_38)


	//   ....[0]....
.L_38:
        /*02f4*/ 	.word	0x000013d0


	//   ....[1]....
        /*02f8*/ 	.word	0x00001430


	//   ....[2]....
        /*02fc*/ 	.word	0x00005000


	//   ....[3]....
        /*0300*/ 	.word	0x00005030


	//   ....[4]....
        /*0304*/ 	.word	0x000061b0


	//----- nvinfo : EIATTR_MAX_THREADS
	.align		4
.L_39:
        /*0308*/ 	.byte	0x04, 0x05
        /*030a*/ 	.short	(.L_41 - .L_40)
.L_40:
        /*030c*/ 	.word	0x00000180
        /*0310*/ 	.word	0x00000001
        /*0314*/ 	.word	0x00000001


	//----- nvinfo : EIATTR_CRS_STACK_SIZE
	.align		4
.L_41:
        /*0318*/ 	.byte	0x04, 0x1e
        /*031a*/ 	.short	(.L_43 - .L_42)
.L_42:
        /*031c*/ 	.word	0x00000000


	//----- nvinfo : EIATTR_CBANK_PARAM_SIZE
	.align		4
.L_43:
        /*0320*/ 	.byte	0x03, 0x19
        /*0322*/ 	.short	0x0470


	//----- nvinfo : EIATTR_PARAM_CBANK
	.align		4
        /*0324*/ 	.byte	0x04, 0x0a
        /*0326*/ 	.short	(.L_45 - .L_44)
	.align		4
.L_44:
        /*0328*/ 	.word	index@(.nv.constant0._ZN7cutlass13device_kernelINS_4gemm6kernel13GemmUniversalIN4cute5tupleIJiiiiEEENS1_10collective13CollectiveMmaINS1_34MainloopSm90TmaGmmaWarpSpecializedILi3ENS5_IJNS4_1CILi2EEENSA_ILi1EEESC_EEENS1_32KernelTmaWarpSpecializedPingpongEEENS5_IJNSA_ILi64EEESG_NSA_ILi128EEEEEEfNS5_IJlSC_lEEEfSJ_NS4_8TiledMMAINS4_8MMA_AtomIJNS4_4SM904GMMA29MMA_64x64x8_F32TF32TF32_SS_TNILNSN_7ScaleInE1ELSP_1EEEEEENS4_6LayoutINS5_IJSC_SC_SC_EEENS5_IJNSA_ILi0EEESU_SU_EEEEENS5_IJNS4_10UnderscoreESX_SX_EEEEENS4_13SM90_TMA_LOADENS4_14ComposedLayoutINS4_7SwizzleILi3ELi4ELi3EEENS4_18smem_ptr_flag_bitsILi32EEENSS_INS5_IJNSA_ILi8EEENSA_ILi32EEEEEENS5_IJS17_SC_EEEEEEEvNS4_8identityENS4_23SM90_TMA_LOAD_MULTICASTES1B_vS1C_EENS_8epilogue10collective6detail29Sm90TmaWarpSpecializedAdapterINS1G_15DefaultEpilogueIfSJ_SJ_NS1F_6thread17LinearCombinationIfLi1EffLNS1K_9ScaleType4KindE0ELNS_15FloatRoundStyleE2EfEENS1_15EpilogueDefaultEEEEEvvEEEEvNT_6ParamsE)
        /*032c*/ 	.short	0x0210
        /*032e*/ 	.short	0x0470


	//----- nvinfo : EIATTR_SW_WAR
	.align		4
.L_45:
        /*0330*/ 	.byte	0x04, 0x36
        /*0332*/ 	.short	(.L_47 - .L_46)
.L_46:
        /*0334*/ 	.word	0x00000008
.L_47:


//--------------------- .nv.callgraph             --------------------------
	.section	.nv.callgraph,"",@"SHT_CUDA_CALLGRAPH"
	.align	4
	.sectionentsize	8
	.align		4
        /*0000*/ 	.word	0x00000000
	.align		4
        /*0004*/ 	.word	0xffffffff
	.align		4
        /*0008*/ 	.word	index@(_ZN7cutlass13device_kernelINS_4gemm6kernel13GemmUniversalIN4cute5tupleIJiiiiEEENS1_10collective13CollectiveMmaINS1_34MainloopSm90TmaGmmaWarpSpecializedILi3ENS5_IJNS4_1CILi2EEENSA_ILi1EEESC_EEENS1_32KernelTmaWarpSpecializedPingpongEEENS5_IJNSA_ILi64EEESG_NSA_ILi128EEEEEEfNS5_IJlSC_lEEEfSJ_NS4_8TiledMMAINS4_8MMA_AtomIJNS4_4SM904GMMA29MMA_64x64x8_F32TF32TF32_SS_TNILNSN_7ScaleInE1ELSP_1EEEEEENS4_6LayoutINS5_IJSC_SC_SC_EEENS5_IJNSA_ILi0EEESU_SU_EEEEENS5_IJNS4_10UnderscoreESX_SX_EEEEENS4_13SM90_TMA_LOADENS4_14ComposedLayoutINS4_7SwizzleILi3ELi4ELi3EEENS4_18smem_ptr_flag_bitsILi32EEENSS_INS5_IJNSA_ILi8EEENSA_ILi32EEEEEENS5_IJS17_SC_EEEEEEEvNS4_8identityENS4_23SM90_TMA_LOAD_MULTICASTES1B_vS1C_EENS_8epilogue10collective6detail29Sm90TmaWarpSpecializedAdapterINS1G_15DefaultEpilogueIfSJ_SJ_NS1F_6thread17LinearCombinationIfLi1EffLNS1K_9ScaleType4KindE0ELNS_15FloatRoundStyleE2EfEENS1_15EpilogueDefaultEEEEEvvEEEEvNT_6ParamsE)
	.align		4
        /*000c*/ 	.word	index@(__assertfail)
	.align		4
        /*0010*/ 	.word	0x00000000
	.align		4
        /*0014*/ 	.word	0xfffffffe
	.align		4
        /*0018*/ 	.word	0x00000000
	.align		4
        /*001c*/ 	.word	0xfffffffd
	.align		4
        /*0020*/ 	.word	0x00000000
	.align		4
        /*0024*/ 	.word	0xfffffffc


//--------------------- .nv.constant4             --------------------------
	.section	.nv.constant4,"a",@progbits
	.align	8
	.align		8
.nv.constant4:
        /*0000*/ 	.dword	__assertfail
	.align		8
        /*0008*/ 	.dword	__unnamed_1
	.align		8
        /*0010*/ 	.dword	_ZN40_INTERNAL_6ea9a728_4_k_cu_b0c51bb6_307374cuda3std3__45__cpo5beginE
	.align		8
        /*0018*/ 	.dword	_ZN40_INTERNAL_6ea9a728_4_k_cu_b0c51bb6_307374cuda3std3__45__cpo3endE
	.align		8
        /*0020*/ 	.dword	_ZN40_INTERNAL_6ea9a728_4_k_cu_b0c51bb6_307374cuda3std3__45__cpo6cbeginE
	.align		8
        /*0028*/ 	.dword	_ZN40_INTERNAL_6ea9a728_4_k_cu_b0c51bb6_307374cuda3std3__45__cpo4cendE
	.align		8
        /*0030*/ 	.dword	_ZN40_INTERNAL_6ea9a728_4_k_cu_b0c51bb6_307374cuda3std3__442_GLOBAL__N__6ea9a728_4_k_cu_b0c51bb6_307376ignoreE
	.align		8
        /*0038*/ 	.dword	_ZN40_INTERNAL_6ea9a728_4_k_cu_b0c51bb6_307374cuda3std3__419piecewise_constructE
	.align		8
        /*0040*/ 	.dword	_ZN40_INTERNAL_6ea9a728_4_k_cu_b0c51bb6_307374cuda3std3__48in_placeE
	.align		8
        /*0048*/ 	.dword	_ZN40_INTERNAL_6ea9a728_4_k_cu_b0c51bb6_307374cuda3std6ranges3__45__cpo4swapE
	.align		8
        /*0050*/ 	.dword	_ZN40_INTERNAL_6ea9a728_4_k_cu_b0c51bb6_307374cuda3std6ranges3__45__cpo9iter_moveE
	.align		8
        /*0058*/ 	.dword	_ZN40_INTERNAL_6ea9a728_4_k_cu_b0c51bb6_307374cute7productE
	.align		8
        /*0060*/ 	.dword	_ZN40_INTERNAL_6ea9a728_4_k_cu_b0c51bb6_307374cute1_E
	.align		8
        /*0068*/ 	.dword	$str$22
	.align		8
        /*0070*/ 	.dword	$str$23


//--------------------- .text._ZN7cutlass13device_kernelINS_4gemm6kernel13GemmUniversalIN4cute5tupleIJiiiiEEENS1_10collective13CollectiveMmaINS1_34MainloopSm90TmaGmmaWarpSpecializedILi3ENS5_IJNS4_1CILi2EEENSA_ILi1EEESC_EEENS1_32KernelTmaWarpSpecializedPingpongEEENS5_IJNSA_ILi64EEESG_NSA_ILi128EEEEEEfNS5_IJlSC_lEEEfSJ_NS4_8TiledMMAINS4_8MMA_AtomIJNS4_4SM904GMMA29MMA_64x64x8_F32TF32TF32_SS_TNILNSN_7ScaleInE1ELSP_1EEEEEENS4_6LayoutINS5_IJSC_SC_SC_EEENS5_IJNSA_ILi0EEESU_SU_EEEEENS5_IJNS4_10UnderscoreESX_SX_EEEEENS4_13SM90_TMA_LOADENS4_14ComposedLayoutINS4_7SwizzleILi3ELi4ELi3EEENS4_18smem_ptr_flag_bitsILi32EEENSS_INS5_IJNSA_ILi8EEENSA_ILi32EEEEEENS5_IJS17_SC_EEEEEEEvNS4_8identityENS4_23SM90_TMA_LOAD_MULTICASTES1B_vS1C_EENS_8epilogue10collective6detail29Sm90TmaWarpSpecializedAdapterINS1G_15DefaultEpilogueIfSJ_SJ_NS1F_6thread17LinearCombinationIfLi1EffLNS1K_9ScaleType4KindE0ELNS_15FloatRoundStyleE2EfEENS1_15EpilogueDefaultEEEEEvvEEEEvNT_6ParamsE --------------------------
	.section	.text._ZN7cutlass13device_kernelINS_4gemm6kernel13GemmUniversalIN4cute5tupleIJiiiiEEENS1_10collective13CollectiveMmaINS1_34MainloopSm90TmaGmmaWarpSpecializedILi3ENS5_IJNS4_1CILi2EEENSA_ILi1EEESC_EEENS1_32KernelTmaWarpSpecializedPingpongEEENS5_IJNSA_ILi64EEESG_NSA_ILi128EEEEEEfNS5_IJlSC_lEEEfSJ_NS4_8TiledMMAINS4_8MMA_AtomIJNS4_4SM904GMMA29MMA_64x64x8_F32TF32TF32_SS_TNILNSN_7ScaleInE1ELSP_1EEEEEENS4_6LayoutINS5_IJSC_SC_SC_EEENS5_IJNSA_ILi0EEESU_SU_EEEEENS5_IJNS4_10UnderscoreESX_SX_EEEEENS4_13SM90_TMA_LOADENS4_14ComposedLayoutINS4_7SwizzleILi3ELi4ELi3EEENS4_18smem_ptr_flag_bitsILi32EEENSS_INS5_IJNSA_ILi8EEENSA_ILi32EEEEEENS5_IJS17_SC_EEEEEEEvNS4_8identityENS4_23SM90_TMA_LOAD_MULTICASTES1B_vS1C_EENS_8epilogue10collective6detail29Sm90TmaWarpSpecializedAdapterINS1G_15DefaultEpilogueIfSJ_SJ_NS1F_6thread17LinearCombinationIfLi1EffLNS1K_9ScaleType4KindE0ELNS_15FloatRoundStyleE2EfEENS1_15EpilogueDefaultEEEEEvvEEEEvNT_6ParamsE,"ax",@progbits
	.align	128
.text._ZN7cutlass13device_kernelINS_4gemm6kernel13GemmUniversalIN4cute5tupleIJiiiiEEENS1_10collective13CollectiveMmaINS1_34MainloopSm90TmaGmmaWarpSpecializedILi3ENS5_IJNS4_1CILi2EEENSA_ILi1EEESC_EEENS1_32KernelTmaWarpSpecializedPingpongEEENS5_IJNSA_ILi64EEESG_NSA_ILi128EEEEEEfNS5_IJlSC_lEEEfSJ_NS4_8TiledMMAINS4_8MMA_AtomIJNS4_4SM904GMMA29MMA_64x64x8_F32TF32TF32_SS_TNILNSN_7ScaleInE1ELSP_1EEEEEENS4_6LayoutINS5_IJSC_SC_SC_EEENS5_IJNSA_ILi0EEESU_SU_EEEEENS5_IJNS4_10UnderscoreESX_SX_EEEEENS4_13SM90_TMA_LOADENS4_14ComposedLayoutINS4_7SwizzleILi3ELi4ELi3EEENS4_18smem_ptr_flag_bitsILi32EEENSS_INS5_IJNSA_ILi8EEENSA_ILi32EEEEEENS5_IJS17_SC_EEEEEEEvNS4_8identityENS4_23SM90_TMA_LOAD_MULTICASTES1B_vS1C_EENS_8epilogue10collective6detail29Sm90TmaWarpSpecializedAdapterINS1G_15DefaultEpilogueIfSJ_SJ_NS1F_6thread17LinearCombinationIfLi1EffLNS1K_9ScaleType4KindE0ELNS_15FloatRoundStyleE2EfEENS1_15EpilogueDefaultEEEEEvvEEEEvNT_6ParamsE:
        .type           _ZN7cutlass13device_kernelINS_4gemm6kernel13GemmUniversalIN4cute5tupleIJiiiiEEENS1_10collective13CollectiveMmaINS1_34MainloopSm90TmaGmmaWarpSpecializedILi3ENS5_IJNS4_1CILi2EEENSA_ILi1EEESC_EEENS1_32KernelTmaWarpSpecializedPingpongEEENS5_IJNSA_ILi64EEESG_NSA_ILi128EEEEEEfNS5_IJlSC_lEEEfSJ_NS4_8TiledMMAINS4_8MMA_AtomIJNS4_4SM904GMMA29MMA_64x64x8_F32TF32TF32_SS_TNILNSN_7ScaleInE1ELSP_1EEEEEENS4_6LayoutINS5_IJSC_SC_SC_EEENS5_IJNSA_ILi0EEESU_SU_EEEEENS5_IJNS4_10UnderscoreESX_SX_EEEEENS4_13SM90_TMA_LOADENS4_14ComposedLayoutINS4_7SwizzleILi3ELi4ELi3EEENS4_18smem_ptr_flag_bitsILi32EEENSS_INS5_IJNSA_ILi8EEENSA_ILi32EEEEEENS5_IJS17_SC_EEEEEEEvNS4_8identityENS4_23SM90_TMA_LOAD_MULTICASTES1B_vS1C_EENS_8epilogue10collective6detail29Sm90TmaWarpSpecializedAdapterINS1G_15DefaultEpilogueIfSJ_SJ_NS1F_6thread17LinearCombinationIfLi1EffLNS1K_9ScaleType4KindE0ELNS_15FloatRoundStyleE2EfEENS1_15EpilogueDefaultEEEEEvvEEEEvNT_6ParamsE,@function
        .size           _ZN7cutlass13device_kernelINS_4gemm6kernel13GemmUniversalIN4cute5tupleIJiiiiEEENS1_10collective13CollectiveMmaINS1_34MainloopSm90TmaGmmaWarpSpecializedILi3ENS5_IJNS4_1CILi2EEENSA_ILi1EEESC_EEENS1_32KernelTmaWarpSpecializedPingpongEEENS5_IJNSA_ILi64EEESG_NSA_ILi128EEEEEEfNS5_IJlSC_lEEEfSJ_NS4_8TiledMMAINS4_8MMA_AtomIJNS4_4SM904GMMA29MMA_64x64x8_F32TF32TF32_SS_TNILNSN_7ScaleInE1ELSP_1EEEEEENS4_6LayoutINS5_IJSC_SC_SC_EEENS5_IJNSA_ILi0EEESU_SU_EEEEENS5_IJNS4_10UnderscoreESX_SX_EEEEENS4_13SM90_TMA_LOADENS4_14ComposedLayoutINS4_7SwizzleILi3ELi4ELi3EEENS4_18smem_ptr_flag_bitsILi32EEENSS_INS5_IJNSA_ILi8EEENSA_ILi32EEEEEENS5_IJS17_SC_EEEEEEEvNS4_8identityENS4_23SM90_TMA_LOAD_MULTICASTES1B_vS1C_EENS_8epilogue10collective6detail29Sm90TmaWarpSpecializedAdapterINS1G_15DefaultEpilogueIfSJ_SJ_NS1F_6thread17LinearCombinationIfLi1EffLNS1K_9ScaleType4KindE0ELNS_15FloatRoundStyleE2EfEENS1_15EpilogueDefaultEEEEEvvEEEEvNT_6ParamsE,(.L_x_135 - _ZN7cutlass13device_kernelINS_4gemm6kernel13GemmUniversalIN4cute5tupleIJiiiiEEENS1_10collective13CollectiveMmaINS1_34MainloopSm90TmaGmmaWarpSpecializedILi3ENS5_IJNS4_1CILi2EEENSA_ILi1EEESC_EEENS1_32KernelTmaWarpSpecializedPingpongEEENS5_IJNSA_ILi64EEESG_NSA_ILi128EEEEEEfNS5_IJlSC_lEEEfSJ_NS4_8TiledMMAINS4_8MMA_AtomIJNS4_4SM904GMMA29MMA_64x64x8_F32TF32TF32_SS_TNILNSN_7ScaleInE1ELSP_1EEEEEENS4_6LayoutINS5_IJSC_SC_SC_EEENS5_IJNSA_ILi0EEESU_SU_EEEEENS5_IJNS4_10UnderscoreESX_SX_EEEEENS4_13SM90_TMA_LOADENS4_14ComposedLayoutINS4_7SwizzleILi3ELi4ELi3EEENS4_18smem_ptr_flag_bitsILi32EEENSS_INS5_IJNSA_ILi8EEENSA_ILi32EEEEEENS5_IJS17_SC_EEEEEEEvNS4_8identityENS4_23SM90_TMA_LOAD_MULTICASTES1B_vS1C_EENS_8epilogue10collective6detail29Sm90TmaWarpSpecializedAdapterINS1G_15DefaultEpilogueIfSJ_SJ_NS1F_6thread17LinearCombinationIfLi1EffLNS1K_9ScaleType4KindE0ELNS_15FloatRoundStyleE2EfEENS1_15EpilogueDefaultEEEEEvvEEEEvNT_6ParamsE)
        .other          _ZN7cutlass13device_kernelINS_4gemm6kernel13GemmUniversalIN4cute5tupleIJiiiiEEENS1_10collective13CollectiveMmaINS1_34MainloopSm90TmaGmmaWarpSpecializedILi3ENS5_IJNS4_1CILi2EEENSA_ILi1EEESC_EEENS1_32KernelTmaWarpSpecializedPingpongEEENS5_IJNSA_ILi64EEESG_NSA_ILi128EEEEEEfNS5_IJlSC_lEEEfSJ_NS4_8TiledMMAINS4_8MMA_AtomIJNS4_4SM904GMMA29MMA_64x64x8_F32TF32TF32_SS_TNILNSN_7ScaleInE1ELSP_1EEEEEENS4_6LayoutINS5_IJSC_SC_SC_EEENS5_IJNSA_ILi0EEESU_SU_EEEEENS5_IJNS4_10UnderscoreESX_SX_EEEEENS4_13SM90_TMA_LOADENS4_14ComposedLayoutINS4_7SwizzleILi3ELi4ELi3EEENS4_18smem_ptr_flag_bitsILi32EEENSS_INS5_IJNSA_ILi8EEENSA_ILi32EEEEEENS5_IJS17_SC_EEEEEEEvNS4_8identityENS4_23SM90_TMA_LOAD_MULTICASTES1B_vS1C_EENS_8epilogue10collective6detail29Sm90TmaWarpSpecializedAdapterINS1G_15DefaultEpilogueIfSJ_SJ_NS1F_6thread17LinearCombinationIfLi1EffLNS1K_9ScaleType4KindE0ELNS_15FloatRoundStyleE2EfEENS1_15EpilogueDefaultEEEEEvvEEEEvNT_6ParamsE,@"STO_CUDA_ENTRY STV_DEFAULT"
_ZN7cutlass13device_kernelINS_4gemm6kernel13GemmUniversalIN4cute5tupleIJiiiiEEENS1_10collective13CollectiveMmaINS1_34MainloopSm90TmaGmmaWarpSpecializedILi3ENS5_IJNS4_1CILi2EEENSA_ILi1EEESC_EEENS1_32KernelTmaWarpSpecializedPingpongEEENS5_IJNSA_ILi64EEESG_NSA_ILi128EEEEEEfNS5_IJlSC_lEEEfSJ_NS4_8TiledMMAINS4_8MMA_AtomIJNS4_4SM904GMMA29MMA_64x64x8_F32TF32TF32_SS_TNILNSN_7ScaleInE1ELSP_1EEEEEENS4_6LayoutINS5_IJSC_SC_SC_EEENS5_IJNSA_ILi0EEESU_SU_EEEEENS5_IJNS4_10UnderscoreESX_SX_EEEEENS4_13SM90_TMA_LOADENS4_14ComposedLayoutINS4_7SwizzleILi3ELi4ELi3EEENS4_18smem_ptr_flag_bitsILi32EEENSS_INS5_IJNSA_ILi8EEENSA_ILi32EEEEEENS5_IJS17_SC_EEEEEEEvNS4_8identityENS4_23SM90_TMA_LOAD_MULTICASTES1B_vS1C_EENS_8epilogue10collective6detail29Sm90TmaWarpSpecializedAdapterINS1G_15DefaultEpilogueIfSJ_SJ_NS1F_6thread17LinearCombinationIfLi1EffLNS1K_9ScaleType4KindE0ELNS_15FloatRoundStyleE2EfEENS1_15EpilogueDefaultEEEEEvvEEEEvNT_6ParamsE:
[----:B------:R-:W0:Y:S02]  /*0000*/  LDC R1, c[0x0][0x28] ;  /* 0x00000a00ff017b82 */ /* 0x000e240000000800 */
[----:B0-----:R-:W-:Y:S01]  /*0010*/  VIADD R1, R1, 0xfffffff8 ;  /* 0xfffffff801017836 */ /* 0x001fe20000000000 */
[----:B------:R-:W0:Y:S01]  /*0020*/  S2R R4, SR_TID.X ;  /* 0x0000000000047919 */ /* 0x000e220000002100 */
[----:B------:R-:W-:Y:S01]  /*0030*/  ELECT P0, URZ, PT ;  /* 0x00000000003f782f */ /* 0x000fe20003800000 */
[----:B------:R-:W-:Y:S01]  /*0040*/  BSSY B0, `(.L_x_0) ;  /* 0x000000f000007945 */ /* 0x000fe20003800000 */
[--C-:B0-----:R-:W-:Y:S02]  /*0050*/  SHF.R.U32.HI R0, RZ, 0x5, R4.reuse ;  /* 0x00000005ff007819 */ /* 0x101fe40000011604 */
[----:B------:R-:W-:-:S03]  /*0060*/  SHF.R.U32.HI R7, RZ, 0x7, R4 ;  /* 0x00000007ff077819 */ /* 0x000fc60000011604 */
[----:B------:R-:W0:Y:S04]  /*0070*/  SHFL.IDX PT, R2, R0, RZ, 0x1f ;  /* 0x00001fff00027589 */ /* 0x000e2800000e0000 */
[----:B------:R1:W2:Y:S01]  /*0080*/  SHFL.IDX PT, R10, R7, RZ, 0x1f ;  /* 0x00001fff070a7589 */ /* 0x0002a200000e0000 */
[----:B0-----:R-:W-:-:S13]  /*0090*/  ISETP.NE.OR P0, PT, R2, RZ, !P0 ;  /* 0x000000ff0200720c */ /* 0x001fda0004705670 */
[----:B-12---:R-:W-:Y:S05]  /*00a0*/  @P0 BRA `(.L_x_1) ;  /* 0x0000000000200947 */ /* 0x006fea0003800000 */
[----:B------:R-:W-:Y:S02]  /*00b0*/  ULDC.64 UR4, c[0x0][0x198] ;  /* 0x0000660000047ab9 */ /* 0x000fe40000000a00 */
[----:B------:R-:W-:Y:S02]  /*00c0*/  UIADD3 UR6, UP0, UR4, 0xf0, URZ ;  /* 0x000000f004067890 */ /* 0x000fe4000ff1e03f */
[----:B------:R-:W-:Y:S02]  /*00d0*/  UIADD3 UR4, UP1, UR4, 0x1f0, URZ ;  /* 0x000001f004047890 */ /* 0x000fe4000ff3e03f */
[----:B------:R-:W-:Y:S02]  /*00e0*/  UIADD3.X UR7, URZ, UR5, URZ, UP0, !UPT ;  /* 0x000000053f077290 */ /* 0x000fe400087fe43f */
[----:B------:R-:W-:-:S07]  /*00f0*/  UIADD3.X UR5, URZ, UR5, URZ, UP1, !UPT ;  /* 0x000000053f057290 */ /* 0x000fce0008ffe43f */
[----:B------:R0:W-:Y:S02]  /*0100*/  UTMACCTL.PF [UR6] ;  /* 0x00000000060079b9 */ /* 0x0001e40008040000 */
[----:B------:R0:W-:Y:S02]  /*0110*/  UTMACCTL.PF [UR4] ;  /* 0x00000000040079b9 */ /* 0x0001e40008040000 */
[----:B0-----:R-:W-:Y:S01]  /*0120*/  NOP ;  /* 0x0000000000007918 */ /* 0x001fe20000000000 */
.L_x_1:
[----:B------:R-:W-:Y:S05]  /*0130*/  BSYNC B0 ;  /* 0x0000000000007941 */ /* 0x000fea0003800000 */
.L_x_0:
[----:B------:R-:W0:Y:S02]  /*0140*/  SHFL.IDX PT, R9, R0, RZ, 0x1f ;  /* 0x00001fff00097589 */ /* 0x000e2400000e0000 */
[----:B0-----:R-:W-:-:S13]  /*0150*/  ISETP.NE.AND P0, PT, R9, RZ, PT ;  /* 0x000000ff0900720c */ /* 0x001fda0003f05270 */
[----:B------:R-:W-:Y:S05]  /*0160*/  @P0 BRA `(.L_x_2) ;  /* 0x0000000000500947 */ /* 0x000fea0003800000 */
[----:B------:R-:W0:Y:S01]  /*0170*/  S2UR UR8, SR_CgaCtaId ;  /* 0x00000000000879c3 */ /* 0x000e220000008800 */
[----:B------:R-:W-:Y:S01]  /*0180*/  UMOV UR4, 0x400 ;  /* 0x0000040000047882 */ /* 0x000fe20000000000 */
[----:B------:R-:W-:Y:S01]  /*0190*/  UMOV UR5, 0x1 ;  /* 0x0000000100057882 */ /* 0x000fe20000000000 */
[----:B------:R-:W-:Y:S01]  /*01a0*/  UMOV UR6, 0x2 ;  /* 0x0000000200067882 */ /* 0x000fe20000000000 */
[----:B------:R-:W-:Y:S01]  /*01b0*/  ELECT P0, URZ, PT ;  /* 0x00000000003f782f */ /* 0x000fe20003800000 */
[----:B------:R-:W-:-:S04]  /*01c0*/  UIADD3 UR6, -UR6, 0x100000, URZ ;  /* 0x0010000006067890 */ /* 0x000fc8000fffe13f */
[----:B------:R-:W-:Y:S02]  /*01d0*/  USHF.L.U32 UR7, UR6, 0xb, URZ ;  /* 0x0000000b06077899 */ /* 0x000fe4000800063f */
[----:B------:R-:W-:Y:S02]  /*01e0*/  USHF.L.U32 UR6, UR6, 0x1, URZ ;  /* 0x0000000106067899 */ /* 0x000fe4000800063f */
[----:B0-----:R-:W-:Y:S02]  /*01f0*/  ULEA UR8, UR8, UR4, 0x18 ;  /* 0x0000000408087291 */ /* 0x001fe4000f8ec03f */
[----:B------:R-:W-:-:S04]  /*0200*/  UIADD3 UR4, -UR5, 0x100000, URZ ;  /* 0x0010000005047890 */ /* 0x000fc8000fffe13f */
[----:B------:R-:W-:Y:S02]  /*0210*/  USHF.L.U32 UR5, UR4, 0xb, URZ ;  /* 0x0000000b04057899 */ /* 0x000fe4000800063f */
[----:B------:R-:W-:Y:S01]  /*0220*/  USHF.L.U32 UR4, UR4, 0x1, URZ ;  /* 0x0000000104047899 */ /* 0x000fe2000800063f */
[----:B------:R-:W0:Y:S11]  /*0230*/  FENCE.VIEW.ASYNC.S ;  /* 0x00000000000073c6 */ /* 0x000e360000000000 */
[----:B0-----:R0:W1:Y:S01]  /*0240*/  SYNCS.EXCH.64 URZ, [UR8], UR4 ;  /* 0x00000004083f75b2 */ /* 0x0010620008000100 */
[----:B------:R0:W2:Y:S01]  /*0250*/  SYNCS.EXCH.64 URZ, [UR8+0x18], UR6 ;  /* 0x00001806083f75b2 */ /* 0x0000a20008000100 */
[----:B------:R0:W3:Y:S01]  /*0260*/  SYNCS.EXCH.64 URZ, [UR8+0x8], UR4 ;  /* 0x00000804083f75b2 */ /* 0x0000e20008000100 */
[----:B------:R0:W4:Y:S01]  /*0270*/  SYNCS.EXCH.64 URZ, [UR8+0x20], UR6 ;  /* 0x00002006083f75b2 */ /* 0x0001220008000100 */
[----:B------:R0:W0:Y:S01]  /*0280*/  SYNCS.EXCH.64 URZ, [UR8+0x10], UR4 ;  /* 0x00001004083f75b2 */ /* 0x0000220008000100 */
[----:B------:R0:W0:Y:S01]  /*0290*/  SYNCS.EXCH.64 URZ, [UR8+0x28], UR6 ;  /* 0x00002806083f75b2 */ /* 0x0000220008000100 */
[----:B------:R-:W-:Y:S01]  /*02a0*/  NOP ;  /* 0x0000000000007918 */ /* 0x000fe20000000000 */
.L_x_2:
[----:B------:R-:W5:Y:S01]  /*02b0*/  SHFL.IDX PT, R12, R0, RZ, 0x1f ;  /* 0x00001fff000c7589 */ /* 0x000f6200000e0000 */
[----:B------:R-:W1:Y:S01]  /*02c0*/  S2UR UR12, SR_CTAID.X ;  /* 0x00000000000c79c3 */ /* 0x000e620000002500 */
[----:B------:R-:W-:Y:S02]  /*02d0*/  SHF.R.S32.HI R3, RZ, 0x1f, R4 ;  /* 0x0000001fff037819 */ /* 0x000fe40000011404 */
[----:B------:R-:W-:Y:S01]  /*02e0*/  ELECT P0, URZ, PT ;  /* 0x00000000003f782f */ /* 0x000fe20003800000 */
[----:B------:R-:W2:Y:S01]  /*02f0*/  SHFL.IDX PT, R11, R0, RZ, 0x1f ;  /* 0x00001fff000b7589 */ /* 0x000ea200000e0000 */
[----:B0-----:R-:W-:Y:S01]  /*0300*/  ULDC UR4, c[0x0][0x150] ;  /* 0x0000540000047ab9 */ /* 0x001fe20000000800 */
[----:B------:R-:W-:Y:S02]  /*0310*/  LEA.HI R3, R3, R4, RZ, 0x7 ;  /* 0x0000000403037211 */ /* 0x000fe400078f38ff */
[----:B------:R-:W-:Y:S01]  /*0320*/  ELECT P1, URZ, PT ;  /* 0x00000000003f782f */ /* 0x000fe20003820000 */
[----:B------:R-:W0:Y:S01]  /*0330*/  S2R R6, SR_CTAID.Y ;  /* 0x0000000000067919 */ /* 0x000e220000002600 */
[----:B------:R-:W3:Y:S01]  /*0340*/  LDC R14, c[0x0][0x144] ;  /* 0x00005100ff0e7b82 */ /* 0x000ee20000000800 */
[----:B------:R-:W-:Y:S01]  /*0350*/  LOP3.LUT R3, R3, 0xffffff80, RZ, 0xc0, !PT ;  /* 0xffffff8003037812 */ /* 0x000fe200078ec0ff */
[----:B------:R-:W-:Y:S01]  /*0360*/  UMOV UR11, 0x80 ;  /* 0x00000080000b7882 */ /* 0x000fe20000000000 */
[----:B------:R-:W4:Y:S01]  /*0370*/  SHFL.IDX PT, R16, R7, RZ, 0x1f ;  /* 0x00001fff07107589 */ /* 0x000f2200000e0000 */
[----:B------:R-:W-:Y:S01]  /*0380*/  NOP ;  /* 0x0000000000007918 */ /* 0x000fe20000000000 */
[----:B------:R-:W-:Y:S01]  /*0390*/  NOP ;  /* 0x0000000000007918 */ /* 0x000fe20000000000 */
[----:B------:R-:W-:Y:S01]  /*03a0*/  IMAD.IADD R5, R4, 0x1, -R3 ;  /* 0x0000000104057824 */ /* 0x000fe200078e0a03 */
[C---:B------:R-:W-:Y:S01]  /*03b0*/  ISETP.NE.AND P4, PT, R10.reuse, RZ, PT ;  /* 0x000000ff0a00720c */ /* 0x040fe20003f85270 */
[----:B------:R-:W4:Y:S01]  /*03c0*/  LDC R15, c[0x0][0x140] ;  /* 0x00005000ff0f7b82 */ /* 0x000f220000000800 */
[----:B------:R-:W-:-:S02]  /*03d0*/  VIADD R36, R10, 0xffffffff ;  /* 0xffffffff0a247836 */ /* 0x000fc40000000000 */
[----:B------:R-:W-:Y:S01]  /*03e0*/  SHF.R.S32.HI R8, RZ, 0x1f, R5 ;  /* 0x0000001fff087819 */ /* 0x000fe20000011405 */
[----:B------:R-:W-:Y:S02]  /*03f0*/  IMAD.MOV.U32 R57, RZ, RZ, 0x1 ;  /* 0x00000001ff397424 */ /* 0x000fe400078e00ff */
[----:B------:R-:W-:Y:S02]  /*0400*/  ISETP.GE.U32.AND P6, PT, R36, 0x2, PT ;  /* 0x000000022400780c */ /* 0x000fe40003fc6070 */
[----:B-----5:R-:W-:Y:S01]  /*0410*/  ISETP.NE.OR P0, PT, R12, RZ, !P0 ;  /* 0x000000ff0c00720c */ /* 0x020fe20004705670 */
[----:B------:R-:W5:Y:S01]  /*0420*/  LDC R25, c[0x0][0x148] ;  /* 0x00005200ff197b82 */ /* 0x000f620000000800 */
[----:B-1----:R-:W-:Y:S02]  /*0430*/  I2FP.F32.U32 R12, UR12 ;  /* 0x0000000c000c7c45 */ /* 0x002fe40008201000 */
[----:B------:R-:W-:Y:S02]  /*0440*/  LEA.HI R3, R8, R5, RZ, 0x3 ;  /* 0x0000000508037211 */ /* 0x000fe400078f18ff */
[----:B--2---:R-:W-:Y:S01]  /*0450*/  ISETP.NE.OR P1, PT, R11, RZ, !P1 ;  /* 0x000000ff0b00720c */ /* 0x004fe20004f25670 */
[----:B------:R-:W-:Y:S01]  /*0460*/  FMUL R13, R12, UR4 ;  /* 0x000000040c0d7c20 */ /* 0x000fe20008400000 */
[--C-:B------:R-:W-:Y:S01]  /*0470*/  SHF.R.S32.HI R0, RZ, 0x3, R3.reuse ;  /* 0x00000003ff007819 */ /* 0x100fe20000011403 */
[----:B------:R-:W-:Y:S01]  /*0480*/  ULDC UR4, c[0x0][0x154] ;  /* 0x0000550000047ab9 */ /* 0x000fe20000000800 */
[----:B------:R-:W-:-:S02]  /*0490*/  SHF.R.S32.HI R3, RZ, 0x1f, R3 ;  /* 0x0000001fff037819 */ /* 0x000fc40000011403 */
[----:B------:R-:W-:Y:S01]  /*04a0*/  SHF.R.S32.HI R12, RZ, 0x1f, R9 ;  /* 0x0000001fff0c7819 */ /* 0x000fe20000011409 */
[----:B------:R-:W1:Y:S01]  /*04b0*/  F2I.U32.TRUNC.NTZ R13, R13 ;  /* 0x0000000d000d7305 */ /* 0x000e62000020f000 */
[----:B------:R-:W-:Y:S01]  /*04c0*/  LEA.HI R11, R3, R0, RZ, 0x2 ;  /* 0x00000000030b7211 */ /* 0x000fe200078f10ff */
[----:B------:R-:W-:Y:S01]  /*04d0*/  VOTEU.ALL UP1, P0 ;  /* 0x00000000003f7886 */ /* 0x000fe20000020000 */
[----:B------:R-:W-:Y:S01]  /*04e0*/  LEA.HI R12, R12, R9, RZ, 0x2 ;  /* 0x000000090c0c7211 */ /* 0x000fe200078f10ff */
[----:B------:R-:W-:Y:S01]  /*04f0*/  VOTEU.ALL UP0, P0 ;  /* 0x00000000003f7886 */ /* 0x000fe20000000000 */
[----:B------:R-:W-:Y:S01]  /*0500*/  SHF.R.S32.HI R3, RZ, 0x1f, R2 ;  /* 0x0000001fff037819 */ /* 0x000fe20000011402 */
[----:B------:R-:W-:Y:S01]  /*0510*/  VOTEU.ALL UP2, P1 ;  /* 0x00000000003f7886 */ /* 0x000fe20000840000 */
[----:B------:R-:W-:Y:S01]  /*0520*/  LOP3.LUT R11, R11, 0xfffffffc, RZ, 0xc0, !PT ;  /* 0xfffffffc0b0b7812 */ /* 0x000fe200078ec0ff */
[----:B------:R-:W2:Y:S01]  /*0530*/  @!UP1 S2UR UR7, SR_CgaCtaId ;  /* 0x00000000000799c3 */ /* 0x000ea20000008800 */
[----:B------:R-:W-:Y:S01]  /*0540*/  LOP3.LUT R12, R12, 0x3ffffffc, RZ, 0xc0, !PT ;  /* 0x3ffffffc0c0c7812 */ /* 0x000fe200078ec0ff */
[----:B------:R-:W-:Y:S01]  /*0550*/  @!UP1 UMOV UR6, 0x400 ;  /* 0x0000040000069882 */ /* 0x000fe20000000000 */
[----:B------:R-:W-:Y:S01]  /*0560*/  LEA.HI R3, R3, R2, RZ, 0x2 ;  /* 0x0000000203037211 */ /* 0x000fe200078f10ff */
[----:B------:R-:W-:Y:S01]  /*0570*/  IMAD.IADD R11, R0, 0x1, -R11 ;  /* 0x00000001000b7824 */ /* 0x000fe200078e0a0b */
[----:B------:R-:W-:Y:S01]  /*0580*/  @!UP2 UMOV UR9, 0x400 ;  /* 0x000004000009a882 */ /* 0x000fe20000000000 */
[----:B------:R-:W-:Y:S01]  /*0590*/  IMAD.IADD R12, R9, 0x1, -R12 ;  /* 0x00000001090c7824 */ /* 0x000fe200078e0a0c */
[----:B------:R-:W-:Y:S01]  /*05a0*/  LOP3.LUT R3, R3, 0xfffffffc, RZ, 0xc0, !PT ;  /* 0xfffffffc03037812 */ /* 0x000fe200078ec0ff */
[----:B------:R-:W5:Y:S01]  /*05b0*/  @!UP2 S2UR UR10, SR_CgaCtaId ;  /* 0x00000000000aa9c3 */ /* 0x000f620000008800 */
[----:B-1----:R-:W-:Y:S01]  /*05c0*/  IMAD.MOV R13, RZ, RZ, -R13 ;  /* 0x000000ffff0d7224 */ /* 0x002fe200078e0a0d */
[----:B------:R-:W-:Y:S01]  /*05d0*/  VOTEU.ALL UP3, P1 ;  /* 0x00000000003f7886 */ /* 0x000fe20000860000 */
[----:B------:R-:W-:Y:S01]  /*05e0*/  IMAD R11, R12, 0x4, R11 ;  /* 0x000000040c0b7824 */ /* 0x000fe200078e020b */
[----:B------:R-:W-:Y:S01]  /*05f0*/  VOTEU.ALL UP4, P1 ;  /* 0x00000000003f7886 */ /* 0x000fe20000880000 */
[----:B------:R-:W-:Y:S01]  /*0600*/  IMAD.IADD R9, R2, 0x1, -R3 ;  /* 0x0000000102097824 */ /* 0x000fe200078e0a03 */
[----:B0-----:R-:W-:Y:S01]  /*0610*/  I2FP.F32.U32 R2, R6 ;  /* 0x0000000600027245 */ /* 0x001fe20000201000 */
[----:B---3--:R-:W-:Y:S01]  /*0620*/  IMAD R21, R14, R13, UR12 ;  /* 0x0000000c0e157e24 */ /* 0x008fe2000f8e020d */
[C---:B------:R-:W-:Y:S01]  /*0630*/  LEA.HI R0, R11.reuse, R11, RZ, 0x1 ;  /* 0x0000000b0b007211 */ /* 0x040fe200078f08ff */
[C---:B------:R-:W-:Y:S01]  /*0640*/  IMAD.SHL.U32 R56, R11.reuse, 0x4, RZ ;  /* 0x000000040b387824 */ /* 0x040fe200078e00ff */
[----:B------:R-:W-:Y:S01]  /*0650*/  VOTEU.ALL UP5, P1 ;  /* 0x00000000003f7886 */ /* 0x000fe200008a0000 */
[----:B------:R-:W-:Y:S01]  /*0660*/  FMUL R2, R2, UR4 ;  /* 0x0000000402027c20 */ /* 0x000fe20008400000 */
[----:B------:R-:W-:Y:S01]  /*0670*/  LOP3.LUT R0, R0, 0xfffffffe, RZ, 0xc0, !PT ;  /* 0xfffffffe00007812 */ /* 0x000fe200078ec0ff */
[----:B------:R-:W-:Y:S01]  /*0680*/  UMOV UR4, 0x20 ;  /* 0x0000002000047882 */ /* 0x000fe20000000000 */
[----:B------:R-:W-:Y:S01]  /*0690*/  LOP3.LUT R56, R11, 0xc, R56, 0x78, !PT ;  /* 0x0000000c0b387812 */ /* 0x000fe200078e7838 */
[----:B------:R-:W-:-:S04]  /*06a0*/  @!UP1 UIADD3 UR4, -UR4, 0x100000, URZ ;  /* 0x0010000004049890 */ /* 0x000fc8000fffe13f */
[----:B------:R-:W-:Y:S02]  /*06b0*/  @!UP1 USHF.L.U32 UR5, UR4, 0xb, URZ ;  /* 0x0000000b04059899 */ /* 0x000fe4000800063f */
[----:B------:R-:W-:Y:S01]  /*06c0*/  @!UP1 USHF.L.U32 UR4, UR4, 0x1, URZ ;  /* 0x0000000104049899 */ /* 0x000fe2000800063f */
[----:B----4-:R-:W-:Y:S01]  /*06d0*/  ISETP.EQ.U32.AND P2, PT, R15, 0x1, PT ;  /* 0x000000010f00780c */ /* 0x010fe20003f42070 */
[----:B------:R-:W-:Y:S01]  /*06e0*/  IMAD.IADD R0, R11, 0x1, -R0 ;  /* 0x000000010b007824 */ /* 0x000fe200078e0a00 */
[----:B------:R-:W0:Y:S01]  /*06f0*/  F2I.U32.TRUNC.NTZ R2, R2 ;  /* 0x0000000200027305 */ /* 0x000e22000020f000 */
[----:B--2---:R-:W-:Y:S01]  /*0700*/  @!UP1 ULEA UR8, UR7, UR6, 0x18 ;  /* 0x0000000607089291 */ /* 0x004fe2000f8ec03f */
[----:B------:R-:W-:Y:S01]  /*0710*/  R2UR UR43, R16 ;  /* 0x00000000102b72ca */ /* 0x000fe200000e0000 */
[----:B------:R-:W-:-:S04]  /*0720*/  @!UP2 UIADD3 UR6, -UR11, 0x100000, URZ ;  /* 0x001000000b06a890 */ /* 0x000fc8000fffe13f */
[----:B------:R-:W-:Y:S02]  /*0730*/  @!UP2 USHF.L.U32 UR7, UR6, 0xb, URZ ;  /* 0x0000000b0607a899 */ /* 0x000fe4000800063f */
[----:B------:R-:W-:Y:S01]  /*0740*/  @!UP2 USHF.L.U32 UR6, UR6, 0x1, URZ ;  /* 0x000000010606a899 */ /* 0x000fe2000800063f */
[----:B------:R-:W-:Y:S01]  /*0750*/  ISETP.NE.AND P3, PT, R0, R21, PT ;  /* 0x000000150000720c */ /* 0x000fe20003f65270 */
[----:B------:R-:W-:Y:S01]  /*0760*/  VOTEU.ALL UP1, P0 ;  /* 0x00000000003f7886 */ /* 0x000fe20000020000 */
[----:B-----5:R-:W-:Y:S01]  /*0770*/  @!UP2 ULEA UR9, UR10, UR9, 0x18 ;  /* 0x000000090a09a291 */ /* 0x020fe2000f8ec03f */
[----:B------:R-:W-:Y:S01]  /*0780*/  LOP3.LUT P0, RZ, R5, 0x7, RZ, 0xc0, !PT ;  /* 0x0000000705ff7812 */ /* 0x000fe2000780c0ff */
[----:B------:R-:W-:Y:S01]  /*0790*/  VOTEU.ALL UP2, P1 ;  /* 0x00000000003f7886 */ /* 0x000fe20000840000 */
[----:B------:R-:W-:Y:S02]  /*07a0*/  ISETP.NE.AND P1, PT, R9, 0x3, PT ;  /* 0x000000030900780c */ /* 0x000fe40003f25270 */
[----:B------:R-:W-:-:S02]  /*07b0*/  ISETP.LT.U32.AND P0, PT, R56, 0x2, !P0 ;  /* 0x000000023800780c */ /* 0x000fc40004701070 */
[----:B------:R-:W-:Y:S01]  /*07c0*/  ISETP.EQ.OR P1, PT, R9, RZ, !P1 ;  /* 0x000000ff0900720c */ /* 0x000fe20004f22670 */
[----:B------:R-:W1:Y:S02]  /*07d0*/  FENCE.VIEW.ASYNC.S ;  /* 0x00000000000073c6 */ /* 0x000e640000000000 */
[----:B-1----:R1:W2:Y:S01]  /*07e0*/  @!UP0 SYNCS.EXCH.64 URZ, [UR8+0x60], UR4 ;  /* 0x00006004083f85b2 */ /* 0x0022a20008000100 */
[----:B0-----:R-:W-:Y:S01]  /*07f0*/  IMAD.MOV R20, RZ, RZ, -R2 ;  /* 0x000000ffff147224 */ /* 0x001fe200078e0a02 */
[----:B------:R-:W-:-:S03]  /*0800*/  @P3 LEA.HI R0, R56, R56, RZ, 0x1 ;  /* 0x0000003838003211 */ /* 0x000fc600078f08ff */
[----:B------:R-:W-:Y:S01]  /*0810*/  IMAD R3, R25, R20, R6 ;  /* 0x0000001419037224 */ /* 0x000fe200078e0206 */
[----:B------:R-:W-:Y:S02]  /*0820*/  ISETP.EQ.AND P1, PT, R10, RZ, P1 ;  /* 0x000000ff0a00720c */ /* 0x000fe40000f22270 */
[----:B------:R-:W-:Y:S02]  /*0830*/  @P3 SHF.R.S32.HI R0, RZ, 0x1, R0 ;  /* 0x00000001ff003819 */ /* 0x000fe40000011400 */
[----:B------:R-:W-:Y:S02]  /*0840*/  SEL R23, RZ, 0x1, !P1 ;  /* 0x00000001ff177807 */ /* 0x000fe40004800000 */
[----:B------:R-:W-:Y:S02]  /*0850*/  @P3 ISETP.NE.AND P5, PT, R0, R3, PT ;  /* 0x000000030000320c */ /* 0x000fe40003fa5270 */
[----:B------:R-:W-:Y:S01]  /*0860*/  SEL R0, RZ, 0x1, !P0 ;  /* 0x00000001ff007807 */ /* 0x000fe20004000000 */
[----:B------:R1:W0:Y:S01]  /*0870*/  @!UP1 SYNCS.EXCH.64 URZ, [UR8+0x68], UR4 ;  /* 0x00006804083f95b2 */ /* 0x0002220008000100 */
[----:B------:R-:W-:Y:S01]  /*0880*/  NOP ;  /* 0x0000000000007918 */ /* 0x000fe20000000000 */
[----:B------:R-:W-:-:S02]  /*0890*/  @P3 SEL R57, RZ, 0x1, P5 ;  /* 0x00000001ff393807 */ /* 0x000fc40002800000 */
[----:B------:R-:W-:Y:S02]  /*08a0*/  SEL R23, R23, 0x2, P6 ;  /* 0x0000000217177807 */ /* 0x000fe40003000000 */
[----:B------:R-:W-:Y:S01]  /*08b0*/  LOP3.LUT R57, R57, R0, RZ, 0xc0, !PT ;  /* 0x0000000039397212 */ /* 0x000fe200078ec0ff */
[----:B------:R1:W3:Y:S01]  /*08c0*/  @!UP2 SYNCS.EXCH.64 URZ, [UR9+0x40], UR6 ;  /* 0x00004006093fa5b2 */ /* 0x0002e20008000100 */
[----:B------:R1:W4:Y:S01]  /*08d0*/  @!UP3 SYNCS.EXCH.64 URZ, [UR9+0x48], UR6 ;  /* 0x00004806093fb5b2 */ /* 0x0003220008000100 */
[----:B------:R1:W0:Y:S01]  /*08e0*/  @!UP4 SYNCS.EXCH.64 URZ, [UR9+0x50], UR6 ;  /* 0x00005006093fc5b2 */ /* 0x0002220008000100 */
[----:B------:R1:W0:Y:S01]  /*08f0*/  @!UP5 SYNCS.EXCH.64 URZ, [UR9+0x58], UR6 ;  /* 0x00005806093fd5b2 */ /* 0x0002220008000100 */
[----:B------:R-:W-:Y:S01]  /*0900*/  NOP ;  /* 0x0000000000007918 */ /* 0x000fe20000000000 */
[----:B-12---:R-:W-:Y:S05]  /*0910*/  @!P2 BRA `(.L_x_3) ;  /* 0x000000000008a947 */ /* 0x006fea0003800000 */
[----:B0--34-:R-:W-:Y:S01]  /*0920*/  UCGABAR_ARV ;  /* 0x00000000000079c7 */ /* 0x019fe20008000000 */
[----:B------:R-:W-:Y:S05]  /*0930*/  BRA `(.L_x_4) ;  /* 0x0000000000047947 */ /* 0x000fea0003800000 */
.L_x_3:
[----:B0--34-:R-:W-:Y:S01]  /*0940*/  NOP ;  /* 0x0000000000007918 */ /* 0x019fe20000000000 */
.L_x_4:
[----:B------:R-:W-:Y:S01]  /*0950*/  ULDC.64 UR4, c[0x0][0x598] ;  /* 0x0001660000047ab9 */ /* 0x000fe20000000a00 */
[----:B------:R-:W-:Y:S01]  /*0960*/  ULDC.64 UR48, c[0x0][0x208] ;  /* 0x0000820000307ab9 */ /* 0x000fe20000000a00 */
[----:B------:R-:W-:-:S04]  /*0970*/  ISETP.NE.U32.AND P0, PT, RZ, UR4, PT ;  /* 0x00000004ff007c0c */ /* 0x000fc8000bf05070 */
[----:B------:R-:W-:-:S13]  /*0980*/  ISETP.NE.AND.EX P0, PT, RZ, UR5, PT, P0 ;  /* 0x00000005ff007c0c */ /* 0x000fda000bf05300 */
[----:B------:R-:W-:Y:S05]  /*0990*/  @!P0 BRA `(.L_x_5) ;  /* 0x00000000001c8947 */ /* 0x000fea0003800000 */
[----:B------:R-:W0:Y:S02]  /*09a0*/  LDC.64 R2, c[0x0][0x598] ;  /* 0x00016600ff027b82 */ /* 0x000e240000000a00 */
[----:B0-----:R-:W2:Y:S02]  /*09b0*/  LDG.E.64 R2, desc[UR48][R2.64] ;  /* 0x0000003002027981 */ /* 0x001ea4000c1e1b00 */
[----:B--2---:R-:W-:-:S04]  /*09c0*/  ISETP.NE.U32.AND P0, PT, R2, RZ, PT ;  /* 0x000000ff0200720c */ /* 0x004fc80003f05070 */
[----:B------:R-:W-:-:S13]  /*09d0*/  ISETP.NE.AND.EX P0, PT, R3, RZ, PT, P0 ;  /* 0x000000ff0300720c */ /* 0x000fda0003f05300 */
[----:B------:R-:W-:Y:S05]  /*09e0*/  @!P0 BRA `(.L_x_5) ;  /* 0x0000000000088947 */ /* 0x000fea0003800000 */
[----:B------:R0:W5:Y:S01]  /*09f0*/  LD.E R58, desc[UR48][R2.64] ;  /* 0x00000030023a7980 */ /* 0x000162000c101900 */
[----:B------:R-:W-:Y:S05]  /*0a00*/  BRA `(.L_x_6) ;  /* 0x0000000000247947 */ /* 0x000fea0003800000 */
.L_x_5:
[----:B------:R-:W-:Y:S02]  /*0a10*/  ULDC.64 UR4, c[0x0][0x588] ;  /* 0x0001620000047ab9 */ /* 0x000fe40000000a00 */
[----:B------:R-:W-:-:S04]  /*0a20*/  ISETP.NE.U32.AND P0, PT, RZ, UR4, PT ;  /* 0x00000004ff007c0c */ /* 0x000fc8000bf05070 */
[----:B------:R-:W-:-:S13]  /*0a30*/  ISETP.NE.AND.EX P0, PT, RZ, UR5, PT, P0 ;  /* 0x00000005ff007c0c */ /* 0x000fda000bf05300 */
[----:B------:R-:W-:Y:S05]  /*0a40*/  @!P0 BRA `(.L_x_7) ;  /* 0x00000000000c8947 */ /* 0x000fea0003800000 */
[----:B------:R-:W0:Y:S02]  /*0a50*/  LDC.64 R58, c[0x0][0x588] ;  /* 0x00016200ff3a7b82 */ /* 0x000e240000000a00 */
[----:B0-----:R1:W5:Y:S01]  /*0a60*/  LDG.E R58, desc[UR48][R58.64] ;  /* 0x000000303a3a7981 */ /* 0x001362000c1e1900 */
[----:B------:R-:W-:Y:S05]  /*0a70*/  BRA `(.L_x_6) ;  /* 0x0000000000087947 */ /* 0x000fea0003800000 */
.L_x_7:
[----:B------:R-:W-:Y:S02]  /*0a80*/  ULDC UR4, c[0x0][0x580] ;  /* 0x0001600000047ab9 */ /* 0x000fe40000000800 */
[----:B------:R-:W-:-:S07]  /*0a90*/  IMAD.U32 R58, RZ, RZ, UR4 ;  /* 0x00000004ff3a7e24 */ /* 0x000fce000f8e00ff */
.L_x_6:
[----:B------:R-:W-:Y:S02]  /*0aa0*/  ULDC.64 UR4, c[0x0][0x5a0] ;  /* 0x0001680000047ab9 */ /* 0x000fe40000000a00 */
[----:B------:R-:W-:-:S04]  /*0ab0*/  ISETP.NE.U32.AND P0, PT, RZ, UR4, PT ;  /* 0x00000004ff007c0c */ /* 0x000fc8000bf05070 */
[----:B------:R-:W-:-:S13]  /*0ac0*/  ISETP.NE.AND.EX P0, PT, RZ, UR5, PT, P0 ;  /* 0x00000005ff007c0c */ /* 0x000fda000bf05300 */
[----:B------:R-:W-:Y:S05]  /*0ad0*/  @!P0 BRA `(.L_x_8) ;  /* 0x00000000001c8947 */ /* 0x000fea0003800000 */
[----:B0-----:R-:W0:Y:S02]  /*0ae0*/  LDC.64 R2, c[0x0][0x5a0] ;  /* 0x00016800ff027b82 */ /* 0x001e240000000a00 */
[----:B0-----:R-:W2:Y:S02]  /*0af0*/  LDG.E.64 R2, desc[UR48][R2.64] ;  /* 0x0000003002027981 */ /* 0x001ea4000c1e1b00 */
[----:B--2---:R-:W-:-:S04]  /*0b00*/  ISETP.NE.U32.AND P0, PT, R2, RZ, PT ;  /* 0x000000ff0200720c */ /* 0x004fc80003f05070 */
[----:B------:R-:W-:-:S13]  /*0b10*/  ISETP.NE.AND.EX P0, PT, R3, RZ, PT, P0 ;  /* 0x000000ff0300720c */ /* 0x000fda0003f05300 */
[----:B------:R-:W-:Y:S05]  /*0b20*/  @!P0 BRA `(.L_x_8) ;  /* 0x0000000000088947 */ /* 0x000fea0003800000 */
[----:B-1----:R0:W5:Y:S01]  /*0b30*/  LD.E R59, desc[UR48][R2.64] ;  /* 0x00000030023b7980 */ /* 0x002162000c101900 */
[----:B------:R-:W-:Y:S05]  /*0b40*/  BRA `(.L_x_9) ;  /* 0x0000000000247947 */ /* 0x000fea0003800000 */
.L_x_8:
[----:B------:R-:W-:Y:S02]  /*0b50*/  ULDC.64 UR4, c[0x0][0x590] ;  /* 0x0001640000047ab9 */ /* 0x000fe40000000a00 */
[----:B------:R-:W-:-:S04]  /*0b60*/  ISETP.NE.U32.AND P0, PT, RZ, UR4, PT ;  /* 0x00000004ff007c0c */ /* 0x000fc8000bf05070 */
[----:B------:R-:W-:-:S13]  /*0b70*/  ISETP.NE.AND.EX P0, PT, RZ, UR5, PT, P0 ;  /* 0x00000005ff007c0c */ /* 0x000fda000bf05300 */
[----:B------:R-:W-:Y:S05]  /*0b80*/  @!P0 BRA `(.L_x_10) ;  /* 0x00000000000c8947 */ /* 0x000fea0003800000 */
[----:B0-----:R-:W1:Y:S02]  /*0b90*/  LDC.64 R2, c[0x0][0x590] ;  /* 0x00016400ff027b82 */ /* 0x001e640000000a00 */
[----:B-1----:R1:W5:Y:S01]  /*0ba0*/  LDG.E R59, desc[UR48][R2.64] ;  /* 0x00000030023b7981 */ /* 0x002362000c1e1900 */
[----:B------:R-:W-:Y:S05]  /*0bb0*/  BRA `(.L_x_9) ;  /* 0x0000000000087947 */ /* 0x000fea0003800000 */
.L_x_10:
[----:B------:R-:W-:Y:S02]  /*0bc0*/  ULDC UR4, c[0x0][0x584] ;  /* 0x0001610000047ab9 */ /* 0x000fe40000000800 */
[----:B-1----:R-:W-:-:S07]  /*0bd0*/  IMAD.U32 R59, RZ, RZ, UR4 ;  /* 0x00000004ff3b7e24 */ /* 0x002fce000f8e00ff */
.L_x_9:
[----:B01----:R-:W0:Y:S01]  /*0be0*/  LDC R2, c[0x0][0x65c] ;  /* 0x00019700ff027b82 */ /* 0x003e220000000800 */
[----:B------:R-:W-:Y:S01]  /*0bf0*/  ULDC UR6, c[0x0][0x28c] ;  /* 0x0000a30000067ab9 */ /* 0x000fe20000000800 */
[----:B------:R-:W-:Y:S01]  /*0c00*/  ISETP.NE.AND P0, PT, R10, 0x2, PT ;  /* 0x000000020a00780c */ /* 0x000fe20003f05270 */
[----:B------:R-:W-:Y:S01]  /*0c10*/  UIADD3 UR6, UR6, 0x7f, URZ ;  /* 0x0000007f06067890 */ /* 0x000fe2000fffe03f */
[----:B------:R-:W-:Y:S01]  /*0c20*/  IMAD.U32 R10, RZ, RZ, UR12 ;  /* 0x0000000cff0a7e24 */ /* 0x000fe2000f8e00ff */
[----:B------:R-:W-:Y:S01]  /*0c30*/  UMOV UR36, URZ ;  /* 0x0000003f00247c82 */ /* 0x000fe20008000000 */
[----:B------:R-:W-:Y:S01]  /*0c40*/  UMOV UR38, URZ ;  /* 0x0000003f00267c82 */ /* 0x000fe20008000000 */
[----:B------:R-:W-:Y:S01]  /*0c50*/  USHF.R.S32.HI UR7, URZ, 0x1f, UR6 ;  /* 0x0000001f3f077899 */ /* 0x000fe20008011406 */
[----:B------:R-:W-:-:S03]  /*0c60*/  ULDC.64 UR8, c[0x0][0x650] ;  /* 0x0001940000087ab9 */ /* 0x000fc60000000a00 */
[----:B------:R-:W-:-:S04]  /*0c70*/  ULEA.HI UR7, UR7, UR6, URZ, 0x7 ;  /* 0x0000000607077291 */ /* 0x000fc8000f8f383f */
[----:B------:R-:W-:Y:S01]  /*0c80*/  USHF.R.S32.HI UR37, URZ, 0x7, UR7 ;  /* 0x000000073f257899 */ /* 0x000fe20008011407 */
[----:B0-----:R-:W-:-:S13]  /*0c90*/  ISETP.NE.AND P1, PT, R2, 0x1, PT ;  /* 0x000000010200780c */ /* 0x001fda0003f25270 */
[----:B------:R-:W0:Y:S01]  /*0ca0*/  @P1 LDC R17, c[0x0][0x10] ;  /* 0x00000400ff111b82 */ /* 0x000e220000000800 */
[----:B------:R-:W-:Y:S02]  /*0cb0*/  @P1 IMAD.MOV.U32 R7, RZ, RZ, RZ ;  /* 0x000000ffff071224 */ /* 0x000fe400078e00ff */
[----:B------:R-:W-:-:S05]  /*0cc0*/  @P1 IMAD.MOV.U32 R11, RZ, RZ, RZ ;  /* 0x000000ffff0b1224 */ /* 0x000fca00078e00ff */
[----:B------:R-:W1:Y:S01]  /*0cd0*/  @!P1 LDC R3, c[0x0][0xc] ;  /* 0x00000300ff039b82 */ /* 0x000e620000000800 */
[----:B------:R-:W-:Y:S01]  /*0ce0*/  ULDC UR4, c[0x0][0xc] ;  /* 0x0000030000047ab9 */ /* 0x000fe20000000800 */
[----:B------:R-:W-:Y:S02]  /*0cf0*/  ULDC UR5, c[0x0][0x10] ;  /* 0x0000040000057ab9 */ /* 0x000fe40000000800 */
[----:B------:R-:W-:-:S04]  /*0d00*/  UIMAD.WIDE.U32 UR4, UR4, UR5, URZ ;  /* 0x00000005040472a5 */ /* 0x000fc8000f8e003f */
[----:B------:R-:W2:Y:S01]  /*0d10*/  LDC R0, c[0x0][0x14] ;  /* 0x00000500ff007b82 */ /* 0x000ea20000000800 */
[----:B0-----:R-:W-:-:S04]  /*0d20*/  @P1 IMAD.WIDE.U32 R16, R17, UR12, R6 ;  /* 0x0000000c11101c25 */ /* 0x001fc8000f8e0006 */
[----:B------:R-:W-:Y:S02]  /*0d30*/  @P1 IMAD.IADD R17, R17, 0x1, R11 ;  /* 0x0000000111111824 */ /* 0x000fe400078e020b */
[----:B------:R-:W-:Y:S02]  /*0d40*/  IMAD.MOV.U32 R11, RZ, RZ, RZ ;  /* 0x000000ffff0b7224 */ /* 0x000fe400078e00ff */
[----:B-1----:R-:W-:-:S04]  /*0d50*/  @!P1 IMAD.WIDE.U32 R10, R6, R3, R10 ;  /* 0x00000003060a9225 */ /* 0x002fc800078e000a */
[----:B------:R-:W-:Y:S02]  /*0d60*/  @!P1 IMAD.MOV.U32 R16, RZ, RZ, R10 ;  /* 0x000000ffff109224 */ /* 0x000fe400078e000a */
[----:B--2---:R-:W-:-:S04]  /*0d70*/  IMAD.WIDE.U32 R12, R0, UR4, RZ ;  /* 0x00000004000c7c25 */ /* 0x004fc8000f8e00ff */
[----:B------:R-:W-:Y:S01]  /*0d80*/  IMAD R3, R0, UR5, RZ ;  /* 0x0000000500037c24 */ /* 0x000fe2000f8e02ff */
[----:B------:R0:W-:Y:S01]  /*0d90*/  STL.64 [R1], R12 ;  /* 0x0000000c01007387 */ /* 0x0001e20000100a00 */
[----:B------:R-:W-:Y:S02]  /*0da0*/  @!P1 IMAD.MOV.U32 R17, RZ, RZ, R11 ;  /* 0x000000ffff119224 */ /* 0x000fe400078e000b */
[----:B------:R-:W-:Y:S01]  /*0db0*/  IMAD.IADD R0, R13, 0x1, R3 ;  /* 0x000000010d007824 */ /* 0x000fe200078e0203 */
[----:B------:R-:W-:Y:S06]  /*0dc0*/  @P0 BRA `(.L_x_11) ;  /* 0x0000000000200947 */ /* 0x000fec0003800000 */
[----:B------:R-:W-:Y:S01]  /*0dd0*/  UISETP.GE.U32.AND UP0, UPT, UR37, 0x3, UPT ;  /* 0x000000032500788c */ /* 0x000fe2000bf06070 */
[----:B------:R-:W-:Y:S01]  /*0de0*/  IADD3 R16, P0, R16, R12, RZ ;  /* 0x0000000c10107210 */ /* 0x000fe20007f1e0ff */
[----:B------:R-:W-:Y:S01]  /*0df0*/  UIMAD.WIDE.U32 UR4, UR37, -0x55555555, URZ ;  /* 0xaaaaaaab250478a5 */ /* 0x000fe2000f8e003f */
[----:B------:R-:W-:-:S03]  /*0e00*/  UMOV UR38, URZ ;  /* 0x0000003f00267c82 */ /* 0x000fc60008000000 */
[----:B------:R-:W-:Y:S01]  /*0e10*/  USHF.R.U32.HI UR4, URZ, 0x1, UR5 ;  /* 0x000000013f047899 */ /* 0x000fe20008011605 */
[----:B------:R-:W-:-:S03]  /*0e20*/  IMAD.X R17, R0, 0x1, R17, P0 ;  /* 0x0000000100117824 */ /* 0x000fc600000e0611 */
[----:B------:R-:W-:Y:S02]  /*0e30*/  UIMAD UR36, UR4, -0x3, UR37 ;  /* 0xfffffffd042478a4 */ /* 0x000fe4000f8e0225 */
[----:B------:R-:W-:-:S12]  /*0e40*/  @UP0 ULOP3.LUT UR38, UR4, 0x1, URZ, 0xc0, !UPT ;  /* 0x0000000104260892 */ /* 0x000fd8000f8ec03f */
.L_x_11:
[----:B------:R-:W-:Y:S01]  /*0e50*/  ISETP.GE.U32.AND P0, PT, R16, UR8, PT ;  /* 0x0000000810007c0c */ /* 0x000fe2000bf06070 */
[----:B------:R-:W-:Y:S01]  /*0e60*/  IMAD.MOV.U32 R22, RZ, RZ, -0x1 ;  /* 0xffffffffff167424 */ /* 0x000fe200078e00ff */
[----:B------:R-:W-:Y:S01]  /*0e70*/  PRMT R3, RZ, 0x7610, R3 ;  /* 0x00007610ff037816 */ /* 0x000fe20000000003 */
[----:B------:R-:W-:Y:S01]  /*0e80*/  IMAD.MOV.U32 R18, RZ, RZ, -0x1 ;  /* 0xffffffffff127424 */ /* 0x000fe200078e00ff */
[----:B------:R-:W-:Y:S01]  /*0e90*/  ISETP.GE.U32.AND.EX P0, PT, R17, UR9, PT, P0 ;  /* 0x0000000911007c0c */ /* 0x000fe2000bf06100 */
[----:B------:R-:W-:-:S12]  /*0ea0*/  IMAD.MOV.U32 R19, RZ, RZ, -0x1 ;  /* 0xffffffffff137424 */ /* 0x000fd800078e00ff */
[----:B------:R-:W-:Y:S05]  /*0eb0*/  @P0 BRA `(.L_x_12) ;  /* 0x0000000400280947 */ /* 0x000fea0003800000 */
[----:B------:R-:W1:Y:S01]  /*0ec0*/  LDC.64 R26, c[0x0][0x628] ;  /* 0x00018a00ff1a7b82 */ /* 0x000e620000000a00 */
[----:B------:R-:W-:Y:S02]  /*0ed0*/  IMAD.MOV.U32 R10, RZ, RZ, R16 ;  /* 0x000000ffff0a7224 */ /* 0x000fe400078e0010 */
[----:B------:R-:W-:-:S05]  /*0ee0*/  IMAD.MOV.U32 R11, RZ, RZ, R17 ;  /* 0x000000ffff0b7224 */ /* 0x000fca00078e0011 */
[----:B------:R-:W2:Y:S08]  /*0ef0*/  LDC R18, c[0x0][0x630] ;  /* 0x00018c00ff127b82 */ /* 0x000eb00000000800 */
[----:B------:R-:W3:Y:S01]  /*0f00*/  LDC.64 R28, c[0x0][0x620] ;  /* 0x00018800ff1c7b82 */ /* 0x000ee20000000a00 */
[----:B-1----:R-:W-:-:S04]  /*0f10*/  ISETP.NE.U32.AND P0, PT, R26, RZ, PT ;  /* 0x000000ff1a00720c */ /* 0x002fc80003f05070 */
[----:B------:R-:W-:-:S13]  /*0f20*/  ISETP.NE.AND.EX P0, PT, R27, RZ, PT, P0 ;  /* 0x000000ff1b00720c */ /* 0x000fda0003f05300 */
[----:B--23--:R-:W-:Y:S05]  /*0f30*/  @!P0 BRA `(.L_x_13) ;  /* 0x0000000000288947 */ /* 0x00cfea0003800000 */
[----:B------:R-:W1:Y:S02]  /*0f40*/  LDC R3, c[0x0][0x634] ;  /* 0x00018d00ff037b82 */ /* 0x000e640000000800 */
[----:B-1----:R-:W-:-:S05]  /*0f50*/  IADD3 R3, P0, R16, R3, RZ ;  /* 0x0000000310037210 */ /* 0x002fca0007f1e0ff */
[----:B------:R-:W-:-:S04]  /*0f60*/  IMAD.X R19, RZ, RZ, R17, P0 ;  /* 0x000000ffff137224 */ /* 0x000fc800000e0611 */
[----:B------:R-:W-:-:S04]  /*0f70*/  IMAD.WIDE.U32 R10, R19, R26, RZ ;  /* 0x0000001a130a7225 */ /* 0x000fc800078e00ff */
[----:B0-----:R-:W-:-:S04]  /*0f80*/  IMAD.WIDE.U32 R12, P0, R3, R27, R10 ;  /* 0x0000001b030c7225 */ /* 0x001fc8000780000a */
[----:B------:R-:W-:-:S04]  /*0f90*/  IMAD.WIDE.U32 R10, R3, R26, RZ ;  /* 0x0000001a030a7225 */ /* 0x000fc800078e00ff */
[----:B------:R-:W-:Y:S01]  /*0fa0*/  IMAD.X R15, RZ, RZ, RZ, P0 ;  /* 0x000000ffff0f7224 */ /* 0x000fe200000e06ff */
[----:B------:R-:W-:Y:S01]  /*0fb0*/  IADD3 RZ, P0, R11, R12, RZ ;  /* 0x0000000c0bff7210 */ /* 0x000fe20007f1e0ff */
[----:B------:R-:W-:-:S04]  /*0fc0*/  IMAD.MOV.U32 R14, RZ, RZ, R13 ;  /* 0x000000ffff0e7224 */ /* 0x000fc800078e000d */
[----:B------:R-:W-:-:S08]  /*0fd0*/  IMAD.WIDE.U32.X R10, R19, R27, R14, P0 ;  /* 0x0000001b130a7225 */ /* 0x000fd000000e040e */
.L_x_13:
[----:B------:R-:W1:Y:S01]  /*0fe0*/  LDC.64 R32, c[0x0][0x640] ;  /* 0x00019000ff207b82 */ /* 0x000e620000000a00 */
[-CC-:B------:R-:W-:Y:S02]  /*0ff0*/  SHF.R.U64 R30, R10, R18.reuse, R11.reuse ;  /* 0x000000120a1e7219 */ /* 0x180fe4000000120b */
[----:B------:R-:W-:Y:S02]  /*1000*/  SHF.R.U32.HI R3, RZ, R18, R11 ;  /* 0x00000012ff037219 */ /* 0x000fe4000001160b */
[----:B0-----:R-:W-:-:S03]  /*1010*/  IADD3 R13, P0, RZ, -R30, RZ ;  /* 0x8000001eff0d7210 */ /* 0x001fc60007f1e0ff */
[----:B------:R-:W0:Y:S02]  /*1020*/  LDC R14, c[0x0][0x618] ;  /* 0x00018600ff0e7b82 */ /* 0x000e240000000800 */
[----:B------:R-:W-:Y:S02]  /*1030*/  IMAD.X R3, RZ, RZ, ~R3, P0 ;  /* 0x000000ffff037224 */ /* 0x000fe400000e0e03 */
[----:B------:R-:W-:-:S04]  /*1040*/  IMAD.WIDE.U32 R10, R13, R28, R16 ;  /* 0x0000001c0d0a7225 */ /* 0x000fc800078e0010 */
[----:B------:R-:W2:Y:S01]  /*1050*/  LDC R15, c[0x0][0x608] ;  /* 0x00018200ff0f7b82 */ /* 0x000ea20000000800 */
[----:B------:R-:W-:Y:S02]  /*1060*/  IMAD R12, R3, R28, RZ ;  /* 0x0000001c030c7224 */ /* 0x000fe400078e02ff */
[----:B------:R-:W-:Y:S02]  /*1070*/  IMAD.MOV.U32 R28, RZ, RZ, 0x1 ;  /* 0x00000001ff1c7424 */ /* 0x000fe400078e00ff */
[----:B------:R-:W-:Y:S02]  /*1080*/  IMAD R3, R13, R29, R12 ;  /* 0x0000001d0d037224 */ /* 0x000fe400078e020c */
[----:B------:R-:W-:Y:S01]  /*1090*/  IMAD.MOV.U32 R12, RZ, RZ, -0x1 ;  /* 0xffffffffff0c7424 */ /* 0x000fe200078e00ff */
[----:B------:R-:W3:Y:S01]  /*10a0*/  LDC R31, c[0x0][0x658] ;  /* 0x00019600ff1f7b82 */ /* 0x000ee20000000800 */
[----:B------:R-:W-:Y:S01]  /*10b0*/  IMAD.IADD R3, R11, 0x1, R3 ;  /* 0x000000010b037824 */ /* 0x000fe200078e0203 */
[----:B-1----:R-:W-:-:S04]  /*10c0*/  ISETP.NE.U32.AND P0, PT, R32, RZ, PT ;  /* 0x000000ff2000720c */ /* 0x002fc80003f05070 */
[----:B------:R-:W-:Y:S02]  /*10d0*/  ISETP.NE.AND.EX P0, PT, R33, RZ, PT, P0 ;  /* 0x000000ff2100720c */ /* 0x000fe40003f05300 */
[----:B------:R-:W1:Y:S01]  /*10e0*/  LDC R24, c[0x0][0x600] ;  /* 0x00018000ff187b82 */ /* 0x000e620000000800 */
[-CC-:B0-----:R-:W-:Y:S02]  /*10f0*/  SHF.R.U64 R27, R10, R14.reuse, R3.reuse ;  /* 0x0000000e0a1b7219 */ /* 0x181fe40000001203 */
[----:B------:R-:W-:-:S05]  /*1100*/  SHF.R.U32.HI R10, RZ, R14, R3 ;  /* 0x0000000eff0a7219 */ /* 0x000fca0000011603 */
[----:B------:R-:W0:Y:S01]  /*1110*/  LDC R22, c[0x0][0x648] ;  /* 0x00019200ff167b82 */ /* 0x000e220000000800 */
[-CC-:B--2---:R-:W-:Y:S02]  /*1120*/  SHF.R.U64 R35, R27, R15.reuse, R10.reuse ;  /* 0x0000000f1b237219 */ /* 0x184fe4000000120a */
[----:B------:R-:W-:-:S05]  /*1130*/  SHF.R.U32.HI R10, RZ, R15, R10 ;  /* 0x0000000fff0a7219 */ /* 0x000fca000001160a */
[----:B------:R-:W2:Y:S01]  /*1140*/  LDC R26, c[0x0][0x638] ;  /* 0x00018e00ff1a7b82 */ /* 0x000ea20000000800 */
[-CC-:B---3--:R-:W-:Y:S02]  /*1150*/  SHF.R.U64 R34, R35, R31.reuse, R10.reuse ;  /* 0x0000001f23227219 */ /* 0x188fe4000000120a */
[-C--:B------:R-:W-:Y:S02]  /*1160*/  SHF.L.U32 R3, R12, R31.reuse, RZ ;  /* 0x0000001f0c037219 */ /* 0x080fe400000006ff */
[----:B------:R-:W-:Y:S01]  /*1170*/  SHF.R.U32.HI R11, RZ, R31, R10 ;  /* 0x0000001fff0b7219 */ /* 0x000fe2000001160a */
[----:B------:R-:W-:Y:S01]  /*1180*/  IMAD.MOV.U32 R10, RZ, RZ, R34 ;  /* 0x000000ffff0a7224 */ /* 0x000fe200078e0022 */
[----:B------:R-:W-:Y:S01]  /*1190*/  LOP3.LUT R18, RZ, R3, RZ, 0x33, !PT ;  /* 0x00000003ff127212 */ /* 0x000fe200078e33ff */
[----:B------:R-:W3:Y:S01]  /*11a0*/  LDC R29, c[0x0][0x610] ;  /* 0x00018400ff1d7b82 */ /* 0x000ee20000000800 */
[----:B------:R-:W-:Y:S05]  /*11b0*/  @!P0 BRA `(.L_x_14) ;  /* 0x0000000000288947 */ /* 0x000fea0003800000 */
[----:B------:R-:W4:Y:S02]  /*11c0*/  LDC R3, c[0x0][0x64c] ;  /* 0x00019300ff037b82 */ /* 0x000f240000000800 */
[----:B----4-:R-:W-:-:S05]  /*11d0*/  IADD3 R3, P0, R34, R3, RZ ;  /* 0x0000000322037210 */ /* 0x010fca0007f1e0ff */
[----:B------:R-:W-:-:S04]  /*11e0*/  IMAD.X R19, RZ, RZ, R11, P0 ;  /* 0x000000ffff137224 */ /* 0x000fc800000e060b */
[----:B------:R-:W-:-:S04]  /*11f0*/  IMAD.WIDE.U32 R10, R19, R32, RZ ;  /* 0x00000020130a7225 */ /* 0x000fc800078e00ff */
[----:B------:R-:W-:-:S04]  /*1200*/  IMAD.WIDE.U32 R12, P0, R3, R33, R10 ;  /* 0x00000021030c7225 */ /* 0x000fc8000780000a */
[----:B------:R-:W-:-:S04]  /*1210*/  IMAD.WIDE.U32 R10, R3, R32, RZ ;  /* 0x00000020030a7225 */ /* 0x000fc800078e00ff */
[----:B------:R-:W-:Y:S01]  /*1220*/  IMAD.X R15, RZ, RZ, RZ, P0 ;  /* 0x000000ffff0f7224 */ /* 0x000fe200000e06ff */
[----:B------:R-:W-:Y:S01]  /*1230*/  IADD3 RZ, P0, R11, R12, RZ ;  /* 0x0000000c0bff7210 */ /* 0x000fe20007f1e0ff */
[----:B------:R-:W-:-:S04]  /*1240*/  IMAD.MOV.U32 R14, RZ, RZ, R13 ;  /* 0x000000ffff0e7224 */ /* 0x000fc800078e000d */
[----:B------:R-:W-:-:S08]  /*1250*/  IMAD.WIDE.U32.X R10, R19, R33, R14, P0 ;  /* 0x00000021130a7225 */ /* 0x000fd000000e040e */
.L_x_14:
[----:B0-----:R-:W-:Y:S01]  /*1260*/  SHF.R.U64 R7, R10, R22, R11 ;  /* 0x000000160a077219 */ /* 0x001fe2000000120b */
[----:B-1----:R-:W-:Y:S01]  /*1270*/  VIADD R10, R24, 0xffffffff ;  /* 0xffffffff180a7836 */ /* 0x002fe20000000000 */
[----:B------:R-:W-:Y:S01]  /*1280*/  SHF.L.U32 R3, R28, R31, RZ ;  /* 0x0000001f1c037219 */ /* 0x000fe200000006ff */
[----:B------:R-:W-:Y:S01]  /*1290*/  @P1 IMAD R21, R25, R20, R6 ;  /* 0x0000001419151224 */ /* 0x000fe200078e0206 */
[----:B------:R-:W-:Y:S01]  /*12a0*/  LOP3.LUT R18, R35, R18, RZ, 0xc0, !PT ;  /* 0x0000001223127212 */ /* 0x000fe200078ec0ff */
[----:B------:R-:W-:Y:S02]  /*12b0*/  IMAD.MOV R11, RZ, RZ, -R7 ;  /* 0x000000ffff0b7224 */ /* 0x000fe400078e0a07 */
[----:B------:R-:W-:Y:S02]  /*12c0*/  IMAD.MOV.U32 R6, RZ, RZ, 0x1 ;  /* 0x00000001ff067424 */ /* 0x000fe400078e00ff */
[----:B------:R-:W-:Y:S01]  /*12d0*/  IMAD R18, R3, R7, R18 ;  /* 0x0000000703127224 */ /* 0x000fe200078e0212 */
[----:B------:R-:W-:Y:S01]  /*12e0*/  LOP3.LUT R7, R27, R10, RZ, 0xc0, !PT ;  /* 0x0000000a1b077212 */ /* 0x000fe200078ec0ff */
[----:B--2---:R-:W-:-:S02]  /*12f0*/  IMAD R3, R11, R26, R34 ;  /* 0x0000001a0b037224 */ /* 0x004fc400078e0222 */
[----:B---3--:R-:W-:Y:S02]  /*1300*/  IMAD R22, R18, R29, R21 ;  /* 0x0000001d12167224 */ /* 0x008fe400078e0215 */
[----:B------:R-:W-:Y:S01]  /*1310*/  IMAD R7, R3, R24, R7 ;  /* 0x0000001803077224 */ /* 0x000fe200078e0207 */
[----:B------:R-:W-:Y:S01]  /*1320*/  PRMT R3, R6, 0x7610, R3 ;  /* 0x0000761006037816 */ /* 0x000fe20000000003 */
[----:B------:R-:W-:-:S03]  /*1330*/  IMAD.MOV.U32 R19, RZ, RZ, R30 ;  /* 0x000000ffff137224 */ /* 0x000fc600078e001e */
[----:B------:R-:W-:Y:S02]  /*1340*/  SEL R18, R7, R22, !P1 ;  /* 0x0000001607127207 */ /* 0x000fe40004800000 */
[----:B------:R-:W-:-:S07]  /*1350*/  SEL R22, R22, R7, !P1 ;  /* 0x0000000716167207 */ /* 0x000fce0004800000 */
.L_x_12:
[----:B------:R-:W-:Y:S05]  /*1360*/  @!P2 BRA `(.L_x_15) ;  /* 0x00000000000ca947 */ /* 0x000fea0003800000 */
[----:B------:R-:W-:Y:S01]  /*1370*/  UCGABAR_WAIT ;  /* 0x0000000000007dc7 */ /* 0x000fe20008000000 */
[----:B------:R-:W-:Y:S01]  /*1380*/  CCTL.IVALL ;  /* 0x00000000ff00798f */ /* 0x000fe20002000000 */
[----:B------:R-:W-:Y:S05]  /*1390*/  BRA `(.L_x_16) ;  /* 0x0000000000047947 */ /* 0x000fea0003800000 */
.L_x_15:
[----:B------:R-:W-:Y:S06]  /*13a0*/  BAR.SYNC.DEFER_BLOCKING 0x0 ;  /* 0x0000000000007b1d */ /* 0x000fec0000010000 */
.L_x_16:
[----:B------:R-:W-:Y:S05]  /*13b0*/  @!P4 BRA `(.L_x_17) ;  /* 0x0000003c0014c947 */ /* 0x000fea0003800000 */
[----:B------:R-:W-:-:S13]  /*13c0*/  ISETP.GT.U32.AND P0, PT, R36, 0x1, PT ;  /* 0x000000012400780c */ /* 0x000fda0003f04070 */
[----:B------:R-:W-:Y:S05]  /*13d0*/  @P0 EXIT ;  /* 0x000000000000094d */ /* 0x000fea0003800000 */
.L_x_18:
[----:B------:R-:W-:-:S08]  /*13e0*/  NOP ;  /* 0x0000000000007918 */ /* 0x000fd00000000000 */
[----:B------:R-:W1:Y:S02]  /*13f0*/  USETMAXREG.TRY_ALLOC.CTAPOOL UP0, 0xe8 ;  /* 0x000000e8000079c8 */ /* 0x000e640008000600 */
[----:B-1----:R-:W-:-:S13]  /*1400*/  PLOP3.LUT P0, PT, PT, PT, UP0, 0x80, 0x0 ;  /* 0x000000000000781c */ /* 0x002fda0003f0f008 */
[----:B------:R-:W-:Y:S05]  /*1410*/  @!P0 BRA `(.L_x_18) ;  /* 0xfffffffc00f08947 */ /* 0x000fea000383ffff */
[----:B------:R-:W-:-:S13]  /*1420*/  LOP3.LUT P0, RZ, R3, 0xff, RZ, 0xc0, !PT ;  /* 0x000000ff03ff7812 */ /* 0x000fda000780c0ff */
[----:B------:R-:W-:Y:S05]  /*1430*/  @!P0 EXIT ;  /* 0x000000000000894d */ /* 0x000fea0003800000 */
[----:B------:R-:W2:Y:S01]  /*1440*/  LDL.64 R6, [R1] ;  /* 0x0000000001067983 */ /* 0x000ea20000100a00 */
[CC--:B------:R-:W-:Y:S01]  /*1450*/  LEA.HI R3, R8.reuse, R5.reuse, RZ, 0x2 ;  /* 0x0000000508037211 */ /* 0x0c0fe200078f10ff */
[----:B------:R-:W1:Y:S01]  /*1460*/  S2UR UR4, SR_CgaCtaId ;  /* 0x00000000000479c3 */ /* 0x000e620000008800 */
[----:B------:R-:W-:Y:S01]  /*1470*/  LEA.HI R8, R8, R5, RZ, 0x5 ;  /* 0x0000000508087211 */ /* 0x000fe200078f28ff */
[----:B------:R-:W-:Y:S01]  /*1480*/  UMOV UR40, 0x400 ;  /* 0x0000040000287882 */ /* 0x000fe20000000000 */
[----:B------:R-:W-:Y:S01]  /*1490*/  LOP3.LUT R4, R3, 0xfffffffc, RZ, 0xc0, !PT ;  /* 0xfffffffc03047812 */ /* 0x000fe200078ec0ff */
[----:B------:R-:W-:Y:S01]  /*14a0*/  UISETP.LT.AND UP0, UPT, UR37, 0x1, UPT ;  /* 0x000000012500788c */ /* 0x000fe2000bf01270 */
[--C-:B------:R-:W-:Y:S01]  /*14b0*/  SHF.R.S32.HI R60, RZ, 0x2, R3.reuse ;  /* 0x00000002ff3c7819 */ /* 0x100fe20000011403 */
[----:B------:R-:W-:Y:S01]  /*14c0*/  UIADD3 UR5, UR43, -0x1, URZ ;  /* 0xffffffff2b057890 */ /* 0x000fe2000fffe03f */
[----:B------:R-:W-:Y:S01]  /*14d0*/  SHF.R.S32.HI R3, RZ, 0x1f, R3 ;  /* 0x0000001fff037819 */ /* 0x000fe20000011403 */
[----:B------:R-:W3:Y:S01]  /*14e0*/  LDC R66, c[0x0][0x658] ;  /* 0x00019600ff427b82 */ /* 0x000ee20000000800 */
[----:B------:R-:W-:Y:S01]  /*14f0*/  USEL UR42, UR37, 0x1, UP0 ;  /* 0x00000001252a7887 */ /* 0x000fe20008000000 */
[----:B------:R-:W-:Y:S01]  /*1500*/  IMAD.IADD R4, R5, 0x1, -R4 ;  /* 0x0000000105047824 */ /* 0x000fe200078e0a04 */
[----:B------:R-:W-:Y:S01]  /*1510*/  LEA.HI R3, R3, R60, RZ, 0x3 ;  /* 0x0000003c03037211 */ /* 0x000fe200078f18ff */
[----:B------:R-:W-:Y:S01]  /*1520*/  UISETP.NE.AND UP0, UPT, UR5, URZ, UPT ;  /* 0x0000003f0500728c */ /* 0x000fe2000bf05270 */
[----:B------:R-:W-:Y:S01]  /*1530*/  IMAD.MOV.U32 R5, RZ, RZ, 0x1 ;  /* 0x00000001ff057424 */ /* 0x000fe200078e00ff */
[----:B------:R-:W-:Y:S01]  /*1540*/  ULDC UR8, c[0x0][0x284] ;  /* 0x0000a10000087ab9 */ /* 0x000fe20000000800 */
[----:B------:R-:W-:Y:S01]  /*1550*/  LOP3.LUT R3, R3, 0xfffffff8, RZ, 0xc0, !PT ;  /* 0xfffffff803037812 */ /* 0x000fe200078ec0ff */
[----:B------:R-:W4:Y:S01]  /*1560*/  LDC.64 R64, c[0x0][0x5c8] ;  /* 0x00017200ff407b82 */ /* 0x000f220000000a00 */
[----:B------:R-:W-:Y:S01]  /*1570*/  USEL UR7, URZ, 0x1, UP0 ;  /* 0x000000013f077887 */ /* 0x000fe20008000000 */
[----:B------:R-:W-:Y:S01]  /*1580*/  IMAD.SHL.U32 R62, R4, 0x2, RZ ;  /* 0x00000002043e7824 */ /* 0x000fe200078e00ff */
[----:B------:R-:W-:Y:S01]  /*1590*/  LOP3.LUT R76, R23, 0x1, RZ, 0xfc, !PT ;  /* 0x00000001174c7812 */ /* 0x000fe200078efcff */
[----:B------:R-:W-:Y:S01]  /*15a0*/  IMAD.IADD R60, R60, 0x1, -R3 ;  /* 0x000000013c3c7824 */ /* 0x000fe200078e0a03 */
[----:B------:R-:W-:Y:S01]  /*15b0*/  SHF.R.S32.HI R3, RZ, 0x5, R8 ;  /* 0x00000005ff037819 */ /* 0x000fe20000011408 */
[----:B------:R-:W-:Y:S01]  /*15c0*/  USHF.L.U32 UR39, UR37, 0x1, URZ ;  /* 0x0000000125277899 */ /* 0x000fe2000800063f */
[----:B------:R-:W-:Y:S01]  /*15d0*/  IMAD.U32 R77, RZ, RZ, UR7 ;  /* 0x00000007ff4d7e24 */ /* 0x000fe2000f8e00ff */
[----:B------:R-:W0:Y:S01]  /*15e0*/  LDC R67, c[0x0][0x288] ;  /* 0x0000a200ff437b82 */ /* 0x000e220000000800 */
[--C-:B------:R-:W-:Y:S01]  /*15f0*/  SHF.R.S32.HI R61, RZ, 0x1f, R60.reuse ;  /* 0x0000001fff3d7819 */ /* 0x100fe2000001143c */
[----:B-1----:R-:W-:Y:S01]  /*1600*/  ULEA UR40, UR4, UR40, 0x18 ;  /* 0x0000002804287291 */ /* 0x002fe2000f8ec03f */
[C---:B------:R-:W-:Y:S01]  /*1610*/  IMAD R71, R3.reuse, -0x10, -R60 ;  /* 0xfffffff003477824 */ /* 0x040fe200078e0a3c */
[----:B------:R-:W-:Y:S01]  /*1620*/  USHF.L.U32 UR4, UR5, 0x3, URZ ;  /* 0x0000000305047899 */ /* 0x000fe2000800063f */
[----:B------:R-:W-:Y:S01]  /*1630*/  SHF.R.S32.HI R63, RZ, 0x1f, R62 ;  /* 0x0000001fff3f7819 */ /* 0x000fe2000001143e */
[----:B------:R-:W-:Y:S01]  /*1640*/  IMAD.WIDE R60, R3, 0x10, R60 ;  /* 0x00000010033c7825 */ /* 0x000fe200078e023c */
[----:B------:R-:W-:Y:S01]  /*1650*/  UIADD3 UR5, UR40, 0x100, URZ ;  /* 0x0000010028057890 */ /* 0x000fe2000fffe03f */
[----:B------:R-:W1:Y:S01]  /*1660*/  LDC R69, c[0x0][0x600] ;  /* 0x00018000ff457b82 */ /* 0x000e620000000800 */
[----:B------:R-:W-:Y:S01]  /*1670*/  UIADD3 UR6, UR40, 0x18100, URZ ;  /* 0x0001810028067890 */ /* 0x000fe2000fffe03f */
[----:B------:R-:W-:Y:S01]  /*1680*/  IMAD.MOV.U32 R3, RZ, RZ, -0x1 ;  /* 0xffffffffff037424 */ /* 0x000fe200078e00ff */
[----:B------:R-:W-:Y:S01]  /*1690*/  USHF.R.U32.HI UR5, URZ, 0x4, UR5 ;  /* 0x000000043f057899 */ /* 0x000fe20008011605 */
[----:B------:R-:W-:Y:S01]  /*16a0*/  VIADD R71, R71, UR8 ;  /* 0x0000000847477c36 */ /* 0x000fe20008000000 */
[----:B------:R-:W-:-:S02]  /*16b0*/  USHF.R.U32.HI UR6, URZ, 0x4, UR6 ;  /* 0x000000043f067899 */ /* 0x000fc40008011606 */
[-C--:B---3--:R-:W-:Y:S01]  /*16c0*/  SHF.L.U32 R3, R3, R66.reuse, RZ ;  /* 0x0000004203037219 */ /* 0x088fe200000006ff */
[----:B------:R-:W-:Y:S01]  /*16d0*/  UIADD3 UR41, UR40, 0x40, URZ ;  /* 0x0000004028297890 */ /* 0x000fe2000fffe03f */
[C---:B----4-:R-:W-:Y:S01]  /*16e0*/  SHF.L.U64.HI R65, R64.reuse, 0x3, R65 ;  /* 0x0000000340417819 */ /* 0x050fe20000010241 */
[----:B------:R-:W-:Y:S01]  /*16f0*/  ULOP3.LUT UR4, UR4, 0x8, URZ, 0xc0, !UPT ;  /* 0x0000000804047892 */ /* 0x000fe2000f8ec03f */
[----:B------:R-:W-:Y:S01]  /*1700*/  SHF.L.U32 R66, R5, R66, RZ ;  /* 0x0000004205427219 */ /* 0x000fe200000006ff */
[----:B------:R-:W-:Y:S01]  /*1710*/  ULOP3.LUT UR5, UR5, 0x3fff, URZ, 0xc0, !UPT ;  /* 0x00003fff05057892 */ /* 0x000fe2000f8ec03f */
[----:B------:R-:W-:Y:S01]  /*1720*/  IMAD.SHL.U32 R64, R64, 0x8, RZ ;  /* 0x0000000840407824 */ /* 0x000fe200078e00ff */
[----:B------:R-:W-:Y:S01]  /*1730*/  ULOP3.LUT UR6, UR6, 0x3fff, URZ, 0xc0, !UPT ;  /* 0x00003fff06067892 */ /* 0x000fe2000f8ec03f */
[----:B------:R-:W-:Y:S01]  /*1740*/  LOP3.LUT R70, RZ, R3, RZ, 0x33, !PT ;  /* 0x00000003ff467212 */ /* 0x000fe200078e33ff */
[----:B0-----:R-:W-:Y:S01]  /*1750*/  IMAD R67, R4, -0x2, R67 ;  /* 0xfffffffe04437824 */ /* 0x001fe200078e0243 */
[----:B------:R-:W-:-:S02]  /*1760*/  UIADD3 UR42, -UR42, UR37, URZ ;  /* 0x000000252a2a7290 */ /* 0x000fc4000fffe13f */
[----:B------:R-:W-:Y:S02]  /*1770*/  ULEA UR43, UR43, UR41, 0x3 ;  /* 0x000000292b2b7291 */ /* 0x000fe4000f8e183f */
[----:B------:R-:W-:Y:S02]  /*1780*/  ULOP3.LUT UR44, UR4, 0x8, URZ, 0x3c, !UPT ;  /* 0x00000008042c7892 */ /* 0x000fe4000f8e3c3f */
[----:B------:R-:W-:Y:S01]  /*1790*/  ULOP3.LUT UR45, UR4, 0x18, URZ, 0x3c, !UPT ;  /* 0x00000018042d7892 */ /* 0x000fe2000f8e3c3f */
[----:B-1----:R-:W-:Y:S01]  /*17a0*/  VIADD R69, R69, 0xffffffff ;  /* 0xffffffff45457836 */ /* 0x002fe20000000000 */
[----:B------:R-:W-:Y:S02]  /*17b0*/  ULOP3.LUT UR46, UR5, 0x10000, URZ, 0xfc, !UPT ;  /* 0x00010000052e7892 */ /* 0x000fe4000f8efc3f */
[----:B------:R-:W-:Y:S01]  /*17c0*/  ULOP3.LUT UR47, UR6, 0x10000, URZ, 0xfc, !UPT ;  /* 0x00010000062f7892 */ /* 0x000fe2000f8efc3f */
[----:B--2---:R-:W-:-:S11]  /*17d0*/  SHF.L.U64.HI R68, R6, 0x1, R0 ;  /* 0x0000000106447819 */ /* 0x004fd60000010200 */
.L_x_102:
[----:B------:R-:W-:-:S04]  /*17e0*/  SHF.L.U32 R0, R77, 0x1f, RZ ;  /* 0x0000001f4d007819 */ /* 0x000fc800000006ff */
[----:B------:R-:W0:Y:S02]  /*17f0*/  SYNCS.PHASECHK.TRANS64.TRYWAIT P0, [UR43+-0x8], R0 ;  /* 0xfffff800ff0075a7 */ /* 0x000e24000800016b */
[----:B01-34-:R-:W-:Y:S05]  /*1800*/  @!P0 BRA `(.L_x_19) ;  /* 0x00000048006c8947 */ /* 0x01bfea0003800000 */
.L_x_123:
[----:B------:R-:W-:Y:S02]  /*1810*/  ULDC UR4, c[0x0][0x28c] ;  /* 0x0000a30000047ab9 */ /* 0x000fe40000000800 */
[----:B------:R-:W-:-:S13]  /*1820*/  ISETP.LT.AND P0, PT, RZ, UR4, PT ;  /* 0x00000004ff007c0c */ /* 0x000fda000bf01270 */
[----:B------:R-:W-:Y:S05]  /*1830*/  @P0 BRA `(.L_x_20) ;  /* 0x0000000000400947 */ /* 0x000fea0003800000 */
[----:B0-----:R-:W-:Y:S01]  /*1840*/  MOV R0, 0x0 ;  /* 0x0000000000007802 */ /* 0x001fe20000000f00 */
[----:B------:R-:W-:Y:S01]  /*1850*/  ULDC.64 UR4, c[0x4][0x68] ;  /* 0x01001a0000047ab9 */ /* 0x000fe20000000a00 */
[----:B------:R-:W-:Y:S01]  /*1860*/  ULDC.64 UR6, c[0x4][0x8] ;  /* 0x0100020000067ab9 */ /* 0x000fe20000000a00 */
[----:B------:R-:W-:Y:S01]  /*1870*/  IMAD.U32 R4, RZ, RZ, UR4 ;  /* 0x00000004ff047e24 */ /* 0x000fe2000f8e00ff */
[----:B------:R0:W1:Y:S01]  /*1880*/  LDC.64 R14, c[0x4][R0] ;  /* 0x01000000000e7b82 */ /* 0x0000620000000a00 */
[----:B------:R-:W-:Y:S01]  /*1890*/  IMAD.U32 R5, RZ, RZ, UR5 ;  /* 0x00000005ff057e24 */ /* 0x000fe2000f8e00ff */
[----:B------:R-:W-:Y:S01]  /*18a0*/  ULDC.64 UR4, c[0x4][0x70] ;  /* 0x01001c0000047ab9 */ /* 0x000fe20000000a00 */
[----:B------:R-:W-:Y:S02]  /*18b0*/  IMAD.U32 R10, RZ, RZ, UR6 ;  /* 0x00000006ff0a7e24 */ /* 0x000fe4000f8e00ff */
[----:B------:R-:W-:Y:S02]  /*18c0*/  IMAD.U32 R6, RZ, RZ, UR4 ;  /* 0x00000004ff067e24 */ /* 0x000fe4000f8e00ff */
[----:B------:R-:W-:-:S02]  /*18d0*/  IMAD.U32 R7, RZ, RZ, UR5 ;  /* 0x00000005ff077e24 */ /* 0x000fc4000f8e00ff */
[----:B------:R-:W-:Y:S02]  /*18e0*/  IMAD.U32 R11, RZ, RZ, UR7 ;  /* 0x00000007ff0b7e24 */ /* 0x000fe4000f8e00ff */
[----:B------:R-:W-:Y:S02]  /*18f0*/  IMAD.MOV.U32 R8, RZ, RZ, 0x1e1 ;  /* 0x000001e1ff087424 */ /* 0x000fe400078e00ff */
[----:B------:R-:W-:Y:S02]  /*1900*/  IMAD.MOV.U32 R12, RZ, RZ, 0x1 ;  /* 0x00000001ff0c7424 */ /* 0x000fe400078e00ff */
[----:B0-----:R-:W-:-:S07]  /*1910*/  IMAD.MOV.U32 R13, RZ, RZ, RZ ;  /* 0x000000ffff0d7224 */ /* 0x001fce00078e00ff */
[----:B------:R-:W-:-:S07]  /*1920*/  LEPC R20, `(.L_x_20) ;  /* 0x000000001014794e */ /* 0x000fce0000000000 */
[----:B-1---5:R-:W-:Y:S05]  /*1930*/  CALL.ABS.NOINC R14 ;  /* 0x000000000e007343 */ /* 0x022fea0003c00000 */
.L_x_20:
[----:B------:R-:W-:-:S13]  /*1940*/  ISETP.NE.AND P0, PT, R76, 0x3, PT ;  /* 0x000000034c00780c */ /* 0x000fda0003f05270 */
[----:B------:R-:W-:Y:S05]  /*1950*/  @!P0 BRA `(.L_x_21) ;  /* 0x0000000000048947 */ /* 0x000fea0003800000 */
[----:B------:R-:W-:Y:S01]  /*1960*/  BPT.TRAP 0x1 ;  /* 0x000000040000795c */ /* 0x000fe20000300000 */
.L_x_21:
[----:B0-----:R-:W-:Y:S02]  /*1970*/  IMAD.U32 R3, RZ, RZ, UR36 ;  /* 0x00000024ff037e24 */ /* 0x001fe4000f8e00ff */
[----:B------:R-:W-:-:S03]  /*1980*/  IMAD.U32 R0, RZ, RZ, UR38 ;  /* 0x00000026ff007e24 */ /* 0x000fc6000f8e00ff */
[----:B------:R-:W-:Y:S02]  /*1990*/  LEA R3, R3, UR40, 0x3 ;  /* 0x0000002803037c11 */ /* 0x000fe4000f8e18ff */
[----:B------:R-:W-:-:S04]  /*19a0*/  SHF.L.U32 R0, R0, 0x1f, RZ ;  /* 0x0000001f00007819 */ /* 0x000fc800000006ff */
[----:B------:R0:W1:Y:S01]  /*19b0*/  SYNCS.PHASECHK.TRANS64.TRYWAIT P1, [R3+URZ], R0 ;  /* 0x00000000030075a7 */ /* 0x000062000802017f */
[----:B------:R-:W-:Y:S05]  /*19c0*/  @!P0 BRA `(.L_x_22) ;  /* 0x0000000000048947 */ /* 0x000fea0003800000 */
[----:B------:R-:W-:Y:S01]  /*19d0*/  BPT.TRAP 0x1 ;  /* 0x000000040000795c */ /* 0x000fe20000300000 */
.L_x_22:
[----:B-1----:R-:W-:Y:S05]  /*19e0*/  @P1 BRA `(.L_x_23) ;  /* 0x0000000000081947 */ /* 0x002fea0003800000 */
[----:B------:R-:W1:Y:S02]  /*19f0*/  SYNCS.PHASECHK.TRANS64.TRYWAIT P1, [R3+URZ], R0 ;  /* 0x00000000030075a7 */ /* 0x000e64000802017f */
[----:B-1----:R-:W-:Y:S05]  /*1a00*/  @!P1 BRA `(.L_x_24) ;  /* 0x0000004800049947 */ /* 0x002fea0003800000 */
.L_x_23:
[----:B------:R-:W-:Y:S05]  /*1a10*/  WARPSYNC.ALL ;  /* 0x0000000000007948 */ /* 0x000fea0003800000 */
[----:B------:R-:W-:Y:S01]  /*1a20*/  ULEA UR9, UR36, UR46, 0xb ;  /* 0x0000002e24097291 */ /* 0x000fe2000f8e583f */
[----:B------:R-:W-:Y:S01]  /*1a30*/  WARPGROUP.ARRIVE ;  /* 0x00000000000079c5 */ /* 0x000fe20000000000 */
[----:B------:R-:W-:Y:S01]  /*1a40*/  ULEA UR8, UR36, UR47, 0xb ;  /* 0x0000002f24087291 */ /* 0x000fe2000f8e583f */
[----:B01----:R-:W-:Y:S01]  /*1a50*/  IMAD.U32 R0, RZ, RZ, UR42 ;  /* 0x0000002aff007e24 */ /* 0x003fe2000f8e00ff */
[----:B------:R-:W-:Y:S01]  /*1a60*/  UMOV UR5, 0x40000040 ;  /* 0x4000004000057882 */ /* 0x000fe20000000000 */
[----:B------:R-:W-:-:S02]  /*1a70*/  UMOV UR7, 0x40000040 ;  /* 0x4000004000077882 */ /* 0x000fc40000000000 */
[----:B------:R-:W-:Y:S01]  /*1a80*/  UMOV UR4, UR9 ;  /* 0x0000000900047c82 */ /* 0x000fe20008000000 */
[----:B------:R-:W-:Y:S01]  /*1a90*/  ISETP.GE.AND P1, PT, R0, 0x1, PT ;  /* 0x000000010000780c */ /* 0x000fe20003f26270 */
[----:B------:R-:W-:Y:S02]  /*1aa0*/  UMOV UR6, UR8 ;  /* 0x0000000800067c82 */ /* 0x000fe40008000000 */
[----:B------:R-:W-:Y:S01]  /*1ab0*/  HGMMA.64x64x8.F32.TF32 R24, gdesc[UR4], RZ, !UPT, gsb0 ;  /* 0x04e00000041879f0 */ /* 0x000fe2000c0028ff */
[----:B------:R-:W-:Y:S02]  /*1ac0*/  UIADD3 UR4, UR9, 0x2, URZ ;  /* 0x0000000209047890 */ /* 0x000fe4000fffe03f */
[----:B------:R-:W-:Y:S01]  /*1ad0*/  UIADD3 UR6, UR8, 0x2, URZ ;  /* 0x0000000208067890 */ /* 0x000fe2000fffe03f */
[----:B------:R-:W-:Y:S01]  /*1ae0*/  UMOV UR5, 0x40000040 ;  /* 0x4000004000057882 */ /* 0x000fe20000000000 */
[----:B------:R-:W-:Y:S01]  /*1af0*/  UMOV UR7, 0x40000040 ;  /* 0x4000004000077882 */ /* 0x000fe20000000000 */
[----:B------:R-:W-:-:S02]  /*1b00*/  WARPGROUP.DEPBAR.LE gsb0, 0x0 ;  /* 0x00008000000079c5 */ /* 0x000fc40000010000 */
[----:B------:R-:W-:-:S06]  /*1b10*/  WARPGROUP.ARRIVE ;  /* 0x00000000000079c5 */ /* 0x000fcc0000000000 */
[----:B------:R-:W-:Y:S01]  /*1b20*/  HGMMA.64x64x8.F32.TF32 R24, gdesc[UR4], R24, gsb0 ;  /* 0x04e00000041879f0 */ /* 0x000fe20008002818 */
[----:B------:R-:W-:Y:S02]  /*1b30*/  UIADD3 UR4, UR9, 0x4, URZ ;  /* 0x0000000409047890 */ /* 0x000fe4000fffe03f */
[----:B------:R-:W-:Y:S01]  /*1b40*/  UIADD3 UR6, UR8, 0x4, URZ ;  /* 0x0000000408067890 */ /* 0x000fe2000fffe03f */
[----:B------:R-:W-:Y:S01]  /*1b50*/  UMOV UR5, 0x40000040 ;  /* 0x4000004000057882 */ /* 0x000fe20000000000 */
[----:B------:R-:W-:Y:S01]  /*1b60*/  UMOV UR7, 0x40000040 ;  /* 0x4000004000077882 */ /* 0x000fe20000000000 */
[----:B------:R-:W-:Y:S02]  /*1b70*/  WARPGROUP.DEPBAR.LE gsb0, 0x0 ;  /* 0x00008000000079c5 */ /* 0x000fe40000010000 */
        /* <DEDUP_REMOVED lines=92> */
[----:B------:R-:W-:Y:S03]  /*2140*/  HGMMA.64x64x8.F32.TF32 R24, gdesc[UR4], R24, gsb0 ;  /* 0x04e00000041879f0 */ /* 0x000fe60008002818 */
[----:B------:R-:W-:Y:S02]  /*2150*/  WARPGROUP.DEPBAR.LE gsb0, 0x0 ;  /* 0x00008000000079c5 */ /* 0x000fe40000010000 */
[----:B------:R-:W-:Y:S05]  /*2160*/  @!P1 BRA `(.L_x_25) ;  /* 0x0000000800649947 */ /* 0x000fea0003800000 */
[----:B------:R-:W-:Y:S01]  /*2170*/  UIADD3 UR4, UR36, 0x1, URZ ;  /* 0x0000000124047890 */ /* 0x000fe2000fffe03f */
[----:B------:R-:W-:Y:S02]  /*2180*/  IMAD.U32 R0, RZ, RZ, UR42 ;  /* 0x0000002aff007e24 */ /* 0x000fe4000f8e00ff */
[----:B------:R-:W-:Y:S01]  /*2190*/  IMAD.U32 R3, RZ, RZ, UR36 ;  /* 0x00000024ff037e24 */ /* 0x000fe2000f8e00ff */
[----:B------:R-:W-:-:S04]  /*21a0*/  UISETP.NE.AND UP0, UPT, UR4, 0x3, UPT ;  /* 0x000000030400788c */ /* 0x000fc8000bf05270 */
[----:B------:R-:W-:Y:S02]  /*21b0*/  USEL UR5, URZ, 0x1, UP0 ;  /* 0x000000013f057887 */ /* 0x000fe40008000000 */
[----:B------:R-:W-:Y:S02]  /*21c0*/  USEL UR4, UR4, URZ, UP0 ;  /* 0x0000003f04047287 */ /* 0x000fe40008000000 */
[----:B------:R-:W-:-:S06]  /*21d0*/  ULOP3.LUT UR5, UR38, UR5, URZ, 0x3c, !UPT ;  /* 0x0000000526057292 */ /* 0x000fcc000f8e3c3f */
[----:B------:R-:W-:-:S07]  /*21e0*/  IMAD.U32 R6, RZ, RZ, UR5 ;  /* 0x00000005ff067e24 */ /* 0x000fce000f8e00ff */
.L_x_32:
[----:B------:R-:W-:Y:S05]  /*21f0*/  @!P0 BRA `(.L_x_26) ;  /* 0x0000000000048947 */ /* 0x000fea0003800000 */
[----:B------:R-:W-:Y:S01]  /*2200*/  BPT.TRAP 0x1 ;  /* 0x000000040000795c */ /* 0x000fe20000300000 */
.L_x_26:
[----:B------:R-:W-:Y:S01]  /*2210*/  ULEA UR5, UR4, UR40, 0x3 ;  /* 0x0000002804057291 */ /* 0x000fe2000f8e183f */
[----:B------:R-:W-:-:S08]  /*2220*/  SHF.L.U32 R4, R6, 0x1f, RZ ;  /* 0x0000001f06047819 */ /* 0x000fd000000006ff */
[----:B------:R0:W1:Y:S01]  /*2230*/  SYNCS.PHASECHK.TRANS64.TRYWAIT P1, [UR5], R4 ;  /* 0x00000004ff0075a7 */ /* 0x0000620008020145 */
[----:B------:R-:W-:Y:S05]  /*2240*/  @!P0 BRA `(.L_x_27) ;  /* 0x0000000000048947 */ /* 0x000fea0003800000 */
[----:B------:R-:W-:Y:S01]  /*2250*/  BPT.TRAP 0x1 ;  /* 0x000000040000795c */ /* 0x000fe20000300000 */
.L_x_27:
[----:B-1----:R-:W-:Y:S05]  /*2260*/  @P1 BRA `(.L_x_28) ;  /* 0x0000000000081947 */ /* 0x002fea0003800000 */
[----:B------:R-:W1:Y:S02]  /*2270*/  SYNCS.PHASECHK.TRANS64.TRYWAIT P1, [UR5], R4 ;  /* 0x00000004ff0075a7 */ /* 0x000e640008020145 */
[----:B-1----:R-:W-:Y:S05]  /*2280*/  @!P1 BRA `(.L_x_29) ;  /* 0x0000003c00f89947 */ /* 0x002fea0003800000 */
.L_x_28:
[----:B------:R-:W-:Y:S01]  /*2290*/  ULEA UR5, UR4, UR47, 0xb ;  /* 0x0000002f04057291 */ /* 0x000fe2000f8e583f */
[----:B------:R-:W-:Y:S01]  /*22a0*/  WARPGROUP.ARRIVE ;  /* 0x00000000000079c5 */ /* 0x000fe20000000000 */
[----:B------:R-:W-:Y:S01]  /*22b0*/  ULEA UR6, UR4, UR46, 0xb ;  /* 0x0000002e04067291 */ /* 0x000fe2000f8e583f */
[----:B------:R-:W-:Y:S01]  /*22c0*/  UMOV UR11, 0x40000040 ;  /* 0x40000040000b7882 */ /* 0x000fe20000000000 */
[----:B------:R-:W-:-:S03]  /*22d0*/  UMOV UR9, 0x40000040 ;  /* 0x4000004000097882 */ /* 0x000fc60000000000 */
[----:B------:R-:W-:Y:S02]  /*22e0*/  UMOV UR10, UR5 ;  /* 0x00000005000a7c82 */ /* 0x000fe40008000000 */
[----:B------:R-:W-:Y:S02]  /*22f0*/  UMOV UR8, UR6 ;  /* 0x0000000600087c82 */ /* 0x000fe40008000000 */
[----:B------:R-:W-:Y:S01]  /*2300*/  HGMMA.64x64x8.F32.TF32 R24, gdesc[UR8], R24, gsb0 ;  /* 0x04e00000081879f0 */ /* 0x000fe20008002818 */
        /* <DEDUP_REMOVED lines=107> */
[----:B------:R-:W-:Y:S01]  /*29c0*/  BPT.TRAP 0x1 ;  /* 0x000000040000795c */ /* 0x000fe20000300000 */
.L_x_30:
[----:B------:R-:W-:-:S13]  /*29d0*/  ISETP.NE.AND P1, PT, R57, RZ, PT ;  /* 0x000000ff3900720c */ /* 0x000fda0003f25270 */
[----:B01----:R-:W-:-:S05]  /*29e0*/  @P1 LEA R4, R3, UR40, 0x3 ;  /* 0x0000002803041c11 */ /* 0x003fca000f8e18ff */
[----:B------:R-:W-:-:S05]  /*29f0*/  @P1 VIADD R5, R4, 0x18 ;  /* 0x0000001804051836 */ /* 0x000fca0000000000 */
[----:B------:R-:W-:-:S04]  /*2a00*/  @P1 PRMT R5, R56, 0x654, R5 ;  /* 0x0000065438051816 */ /* 0x000fc80000000005 */
[----:B------:R0:W-:Y:S01]  /*2a10*/  @P1 SYNCS.ARRIVE.TRANS64.RED.A1T0 RZ, [R5+URZ], RZ ;  /* 0x000000ff05ff19a7 */ /* 0x0001e2000810043f */
[----:B------:R-:W-:-:S13]  /*2a20*/  ISETP.GT.U32.AND P1, PT, R23, 0x1, PT ;  /* 0x000000011700780c */ /* 0x000fda0003f24070 */
[----:B0-----:R-:W-:Y:S05]  /*2a30*/  @P1 BRA `(.L_x_31) ;  /* 0x0000000000041947 */ /* 0x001fea0003800000 */
[----:B------:R-:W-:Y:S01]  /*2a40*/  BPT.TRAP 0x1 ;  /* 0x000000040000795c */ /* 0x000fe20000300000 */
.L_x_31:
[----:B------:R-:W-:Y:S01]  /*2a50*/  UIADD3 UR4, UR4, 0x1, URZ ;  /* 0x0000000104047890 */ /* 0x000fe2000fffe03f */
[C---:B------:R-:W-:Y:S01]  /*2a60*/  ISETP.GT.AND P2, PT, R0.reuse, 0x1, PT ;  /* 0x000000010000780c */ /* 0x040fe20003f44270 */
[----:B------:R-:W-:Y:S02]  /*2a70*/  VIADD R3, R3, 0x1 ;  /* 0x0000000103037836 */ /* 0x000fe40000000000 */
[----:B------:R-:W-:Y:S01]  /*2a80*/  UISETP.NE.AND UP0, UPT, UR4, 0x3, UPT ;  /* 0x000000030400788c */ /* 0x000fe2000bf05270 */
[----:B------:R-:W-:Y:S02]  /*2a90*/  VIADD R0, R0, 0xffffffff ;  /* 0xffffffff00007836 */ /* 0x000fe40000000000 */
[C---:B------:R-:W-:Y:S01]  /*2aa0*/  ISETP.NE.AND P1, PT, R3.reuse, 0x3, PT ;  /* 0x000000030300780c */ /* 0x040fe20003f25270 */
[----:B------:R-:W-:Y:S02]  /*2ab0*/  USEL UR5, URZ, 0x1, UP0 ;  /* 0x000000013f057887 */ /* 0x000fe40008000000 */
[----:B------:R-:W-:Y:S01]  /*2ac0*/  USEL UR4, UR4, URZ, UP0 ;  /* 0x0000003f04047287 */ /* 0x000fe20008000000 */
[----:B------:R-:W-:-:S03]  /*2ad0*/  SEL R3, R3, RZ, P1 ;  /* 0x000000ff03037207 */ /* 0x000fc60000800000 */
[----:B------:R-:W-:Y:S01]  /*2ae0*/  LOP3.LUT R6, R6, UR5, RZ, 0x3c, !PT ;  /* 0x0000000506067c12 */ /* 0x000fe2000f8e3cff */
[----:B------:R-:W-:Y:S07]  /*2af0*/  @P2 BRA `(.L_x_32) ;  /* 0xfffffff400bc2947 */ /* 0x000fee000383ffff */
.L_x_25:
[----:B------:R-:W0:Y:S01]  /*2b00*/  LDC R0, c[0x0][0x28c] ;  /* 0x0000a300ff007b82 */ /* 0x000e220000000800 */
[----:B------:R-:W-:-:S04]  /*2b10*/  IMAD.U32 R3, RZ, RZ, UR44 ;  /* 0x0000002cff037e24 */ /* 0x000fc8000f8e00ff */
[----:B------:R1:W-:Y:S01]  /*2b20*/  SYNCS.ARRIVE.TRANS64.A1T0 RZ, [R3+UR41], RZ ;  /* 0x000000ff03ff79a7 */ /* 0x0003e20008100029 */
[----:B0-----:R-:W-:-:S13]  /*2b30*/  ISETP.GE.AND P1, PT, R0, 0x1, PT ;  /* 0x000000010000780c */ /* 0x001fda0003f26270 */
[----:B-1----:R-:W-:Y:S05]  /*2b40*/  @!P1 BRA `(.L_x_33) ;  /* 0x0000000000449947 */ /* 0x002fea0003800000 */
[----:B------:R-:W-:Y:S05]  /*2b50*/  @!P0 BRA `(.L_x_34) ;  /* 0x0000000000048947 */ /* 0x000fea0003800000 */
[----:B------:R-:W-:Y:S01]  /*2b60*/  BPT.TRAP 0x1 ;  /* 0x000000040000795c */ /* 0x000fe20000300000 */
.L_x_34:
[----:B------:R-:W-:-:S13]  /*2b70*/  ISETP.NE.AND P0, PT, R57, RZ, PT ;  /* 0x000000ff3900720c */ /* 0x000fda0003f05270 */
[----:B------:R-:W-:-:S05]  /*2b80*/  VOTEU.ANY UP0, P0 ;  /* 0x00000000003f7886 */ /* 0x000fca0000000100 */
[----:B------:R-:W-:-:S06]  /*2b90*/  @UP0 UIADD3 UR4, UR36, UR42, URZ ;  /* 0x0000002a24040290 */ /* 0x000fcc000fffe03f */
[----:B------:R-:W-:Y:S02]  /*2ba0*/  IMAD.U32 R4, RZ, RZ, UR4 ;  /* 0x00000004ff047e24 */ /* 0x000fe4000f8e00ff */
[----:B------:R-:W-:Y:S02]  /*2bb0*/  IMAD.U32 R3, RZ, RZ, UR4 ;  /* 0x00000004ff037e24 */ /* 0x000fe4000f8e00ff */
[----:B------:R-:W-:-:S05]  /*2bc0*/  @P0 IMAD.WIDE.U32 R4, R4, -0x55555555, RZ ;  /* 0xaaaaaaab04040825 */ /* 0x000fca00078e00ff */
[----:B------:R-:W-:-:S05]  /*2bd0*/  @P0 SHF.R.U32.HI R0, RZ, 0x1, R5 ;  /* 0x00000001ff000819 */ /* 0x000fca0000011605 */
[----:B------:R-:W-:-:S05]  /*2be0*/  @P0 IMAD R0, R0, -0x3, R3 ;  /* 0xfffffffd00000824 */ /* 0x000fca00078e0203 */
[----:B------:R-:W-:-:S05]  /*2bf0*/  @P0 LEA R0, R0, UR40, 0x3 ;  /* 0x0000002800000c11 */ /* 0x000fca000f8e18ff */
[----:B------:R-:W-:-:S05]  /*2c00*/  @P0 VIADD R3, R0, 0x18 ;  /* 0x0000001800030836 */ /* 0x000fca0000000000 */
[----:B------:R-:W-:-:S04]  /*2c10*/  @P0 PRMT R3, R56, 0x654, R3 ;  /* 0x0000065438030816 */ /* 0x000fc80000000003 */
[----:B------:R0:W-:Y:S01]  /*2c20*/  @P0 SYNCS.ARRIVE.TRANS64.RED.A1T0 RZ, [R3+URZ], RZ ;  /* 0x000000ff03ff09a7 */ /* 0x0001e2000810043f */
[----:B------:R-:W-:-:S13]  /*2c30*/  ISETP.GT.U32.AND P0, PT, R23, 0x1, PT ;  /* 0x000000011700780c */ /* 0x000fda0003f04070 */
[----:B0-----:R-:W-:Y:S05]  /*2c40*/  @P0 BRA `(.L_x_33) ;  /* 0x0000000000040947 */ /* 0x001fea0003800000 */
[----:B------:R-:W-:Y:S01]  /*2c50*/  BPT.TRAP 0x1 ;  /* 0x000000040000795c */ /* 0x000fe20000300000 */
.L_x_33:
[----:B------:R-:W-:Y:S01]  /*2c60*/  SHF.L.U32 R0, R77, 0x1f, RZ ;  /* 0x0000001f4d007819 */ /* 0x000fe200000006ff */
[----:B------:R-:W-:Y:S01]  /*2c70*/  UIADD3 UR36, UR36, UR39, URZ ;  /* 0x0000002724247290 */ /* 0x000fe2000fffe03f */
[----:B------:R-:W-:Y:S01]  /*2c80*/  SHF.R.S32.HI R9, RZ, 0x1f, R19 ;  /* 0x0000001fff097819 */ /* 0x000fe20000011413 */
[----:B------:R-:W-:Y:S01]  /*2c90*/  UISETP.GE.U32.AND UP1, UPT, UR39, 0x3, UPT ;  /* 0x000000032700788c */ /* 0x000fe2000bf26070 */
[----:B------:R-:W0:Y:S01]  /*2ca0*/  SYNCS.PHASECHK.TRANS64.TRYWAIT P0, [UR43+0x8], R0 ;  /* 0x00000800ff0075a7 */ /* 0x000e22000800016b */
[----:B------:R-:W-:-:S04]  /*2cb0*/  UISETP.GT.U32.AND UP0, UPT, UR36, 0x2, UPT ;  /* 0x000000022400788c */ /* 0x000fc8000bf04070 */
[----:B------:R-:W-:-:S04]  /*2cc0*/  UISETP.LT.U32.AND UP0, UPT, UR39, 0x3, UP0 ;  /* 0x000000032700788c */ /* 0x000fc80008701070 */
[----:B------:R-:W-:Y:S02]  /*2cd0*/  USEL UR6, URZ, 0x1, !UP0 ;  /* 0x000000013f067887 */ /* 0x000fe4000c000000 */
[----:B------:R-:W-:Y:S02]  /*2ce0*/  @UP1 UIMAD.WIDE.U32 UR4, UR36, -0x55555555, URZ ;  /* 0xaaaaaaab240418a5 */ /* 0x000fe4000f8e003f */
[----:B------:R-:W-:Y:S02]  /*2cf0*/  ULOP3.LUT UR38, UR38, UR6, URZ, 0x3c, !UPT ;  /* 0x0000000626267292 */ /* 0x000fe4000f8e3c3f */
[----:B------:R-:W-:-:S04]  /*2d00*/  @UP1 USHF.R.U32.HI UR4, URZ, 0x1, UR5 ;  /* 0x000000013f041899 */ /* 0x000fc80008011605 */
[----:B------:R-:W-:Y:S01]  /*2d10*/  @UP1 ULOP3.LUT UR38, UR38, 0x1, UR4, 0x78, !UPT ;  /* 0x0000000126261892 */ /* 0x000fe2000f8e7804 */
[----:B0-----:R-:W-:Y:S11]  /*2d20*/  @!P0 BRA `(.L_x_35) ;  /* 0x0000003400688947 */ /* 0x001ff60003800000 */
.L_x_124:
[----:B------:R-:W-:Y:S01]  /*2d30*/  ULDC.64 UR4, c[0x0][0x5d0] ;  /* 0x0001740000047ab9 */ /* 0x000fe20000000a00 */
[----:B------:R-:W-:Y:S01]  /*2d40*/  ULDC UR6, c[0x0][0x284] ;  /* 0x0000a10000067ab9 */ /* 0x000fe20000000800 */
[----:B0-----:R-:W-:Y:S02]  /*2d50*/  IMAD R0, R9, UR4, RZ ;  /* 0x0000000409007c24 */ /* 0x001fe4000f8e02ff */
[----:B------:R-:W-:Y:S02]  /*2d60*/  IMAD.SHL.U32 R12, R18, 0x40, RZ ;  /* 0x00000040120c7824 */ /* 0x000fe400078e00ff */
[C---:B------:R-:W-:Y:S02]  /*2d70*/  IMAD R3, R19.reuse, UR5, R0 ;  /* 0x0000000513037c24 */ /* 0x040fe4000f8e0200 */
[----:B------:R-:W-:Y:S01]  /*2d80*/  IMAD.SHL.U32 R0, R22, 0x40, RZ ;  /* 0x0000004016007824 */ /* 0x000fe200078e00ff */
[----:B------:R-:W-:Y:S01]  /*2d90*/  SHF.R.S32.HI R13, RZ, 0x1f, R12 ;  /* 0x0000001fff0d7819 */ /* 0x000fe2000001140c */
[----:B------:R-:W-:Y:S01]  /*2da0*/  IMAD.WIDE.U32 R4, R19, UR4, R62 ;  /* 0x0000000413047c25 */ /* 0x000fe2000f8e003e */
[----:B------:R-:W-:-:S02]  /*2db0*/  ULDC.64 UR4, c[0x0][0x5c8] ;  /* 0x0001720000047ab9 */ /* 0x000fc40000000a00 */
[----:B------:R-:W-:Y:S01]  /*2dc0*/  ISETP.GE.AND P0, PT, R0, UR6, PT ;  /* 0x0000000600007c0c */ /* 0x000fe2000bf06270 */
[----:B------:R-:W-:Y:S01]  /*2dd0*/  ULDC UR6, c[0x0][0x288] ;  /* 0x0000a20000067ab9 */ /* 0x000fe20000000800 */
[----:B------:R-:W-:Y:S01]  /*2de0*/  IADD3 R4, P1, R12, R4, RZ ;  /* 0x000000040c047210 */ /* 0x000fe20007f3e0ff */
[----:B------:R-:W-:Y:S01]  /*2df0*/  IMAD.WIDE R72, R22, 0x40, R60 ;  /* 0x0000004016487825 */ /* 0x000fe200078e023c */
[----:B------:R-:W-:Y:S02]  /*2e00*/  ISETP.GE.OR P0, PT, R12, UR6, P0 ;  /* 0x000000060c007c0c */ /* 0x000fe40008706670 */
[----:B------:R-:W-:Y:S01]  /*2e10*/  IADD3.X R5, R13, R5, R3, P1, !PT ;  /* 0x000000050d057210 */ /* 0x000fe20000ffe403 */
[----:B------:R-:W-:-:S04]  /*2e20*/  IMAD R7, R73, UR4, RZ ;  /* 0x0000000449077c24 */ /* 0x000fc8000f8e02ff */
[C---:B------:R-:W-:Y:S02]  /*2e30*/  IMAD R7, R72.reuse, UR5, R7 ;  /* 0x0000000548077c24 */ /* 0x040fe4000f8e0207 */
[----:B------:R-:W-:-:S04]  /*2e40*/  IMAD.WIDE.U32 R74, R72, UR4, R4 ;  /* 0x00000004484a7c25 */ /* 0x000fc8000f8e0004 */
[----:B------:R-:W-:Y:S05]  /*2e50*/  @P0 BRA `(.L_x_36) ;  /* 0x0000001800d00947 */ /* 0x000fea0003800000 */
[----:B-----5:R-:W-:Y:S01]  /*2e60*/  FSETP.NEU.AND P0, PT, R59, RZ, PT ;  /* 0x000000ff3b00720b */ /* 0x020fe20003f0d000 */
[----:B------:R-:W-:Y:S01]  /*2e70*/  IMAD.IADD R22, R67, 0x1, -R12 ;  /* 0x0000000143167824 */ /* 0x000fe200078e0a0c */
[----:B------:R-:W-:Y:S01]  /*2e80*/  BSSY B0, `(.L_x_36) ;  /* 0x00001b1000007945 */ /* 0x000fe20003800000 */
[----:B------:R-:W-:Y:S02]  /*2e90*/  IMAD.IADD R0, R71, 0x1, -R0 ;  /* 0x0000000147007824 */ /* 0x000fe400078e0a00 */
[----:B------:R-:W-:Y:S01]  /*2ea0*/  IMAD.IADD R7, R75, 0x1, R7 ;  /* 0x000000014b077824 */ /* 0x000fe200078e0207 */
[----:B------:R-:W-:-:S04]  /*2eb0*/  ISETP.GT.AND P3, PT, R22, RZ, PT ;  /* 0x000000ff1600720c */ /* 0x000fc80003f64270 */
[----:B------:R-:W-:-:S03]  /*2ec0*/  ISETP.GT.AND P1, PT, R0, RZ, P3 ;  /* 0x000000ff0000720c */ /* 0x000fc60001f24270 */
[----:B------:R-:W-:Y:S10]  /*2ed0*/  @!P0 BRA `(.L_x_37) ;  /* 0x0000001000d48947 */ /* 0x000ff40003800000 */
[----:B------:R-:W0:Y:S01]  /*2ee0*/  LDC.64 R78, c[0x0][0x5b8] ;  /* 0x00016e00ff4e7b82 */ /* 0x000e220000000a00 */
[----:B------:R-:W-:-:S07]  /*2ef0*/  ULDC.64 UR4, c[0x0][0x5c0] ;  /* 0x0001700000047ab9 */ /* 0x000fce0000000a00 */
[----:B------:R-:W1:Y:S08]  /*2f00*/  LDC.64 R80, c[0x0][0x5b0] ;  /* 0x00016c00ff507b82 */ /* 0x000e700000000a00 */
[----:B------:R-:W2:Y:S01]  /*2f10*/  LDC.64 R82, c[0x0][0x5a8] ;  /* 0x00016a00ff527b82 */ /* 0x000ea20000000a00 */
[-C--:B0-----:R-:W-:Y:S02]  /*2f20*/  IMAD R6, R9, R78.reuse, RZ ;  /* 0x0000004e09067224 */ /* 0x081fe400078e02ff */
[----:B------:R-:W-:-:S04]  /*2f30*/  IMAD.WIDE.U32 R4, R19, R78, R62 ;  /* 0x0000004e13047225 */ /* 0x000fc800078e003e */
[----:B------:R-:W-:Y:S01]  /*2f40*/  IMAD R75, R19, R79, R6 ;  /* 0x0000004f134b7224 */ /* 0x000fe200078e0206 */
[----:B------:R-:W-:Y:S01]  /*2f50*/  IADD3 R8, P0, R12, R4, RZ ;  /* 0x000000040c087210 */ /* 0x000fe20007f1e0ff */
[----:B-1----:R-:W-:-:S03]  /*2f60*/  IMAD R3, R73, R80, RZ ;  /* 0x0000005049037224 */ /* 0x002fc600078e02ff */
[----:B------:R-:W-:Y:S01]  /*2f70*/  IADD3.X R9, R13, R5, R75, P0, !PT ;  /* 0x000000050d097210 */ /* 0x000fe200007fe44b */
[C---:B------:R-:W-:Y:S02]  /*2f80*/  IMAD R73, R72.reuse, R81, R3 ;  /* 0x0000005148497224 */ /* 0x040fe400078e0203 */
[----:B------:R-:W-:-:S04]  /*2f90*/  IMAD.WIDE.U32 R4, R72, R80, R8 ;  /* 0x0000005048047225 */ /* 0x000fc800078e0008 */
[----:B------:R-:W-:Y:S01]  /*2fa0*/  IMAD.IADD R3, R5, 0x1, R73 ;  /* 0x0000000105037824 */ /* 0x000fe200078e0249 */
[----:B--2---:R-:W-:-:S04]  /*2fb0*/  LEA R10, P0, R4, R82, 0x2 ;  /* 0x00000052040a7211 */ /* 0x004fc800078010ff */
[----:B------:R-:W-:-:S05]  /*2fc0*/  LEA.HI.X R11, R4, R83, R3, 0x2, P0 ;  /* 0x00000053040b7211 */ /* 0x000fca00000f1403 */
[----:B------:R-:W2:Y:S01]  /*2fd0*/  @P1 LDG.E.LTC128B R18, desc[UR48][R10.64] ;  /* 0x000000300a121981 */ /* 0x000ea2000c1e1920 */
[----:B------:R-:W-:Y:S01]  /*2fe0*/  IMAD.WIDE.U32 R4, R72, R80, R12 ;  /* 0x0000005048047225 */ /* 0x000fe200078e000c */
[----:B------:R-:W-:Y:S01]  /*2ff0*/  SHF.L.U64.HI R21, R80, 0x3, R81 ;  /* 0x0000000350157819 */ /* 0x000fe20000010251 */
[----:B------:R-:W-:Y:S01]  /*3000*/  BSSY B1, `(.L_x_38) ;  /* 0x0000017000017945 */ /* 0x000fe20003800000 */
[----:B------:R-:W-:Y:S01]  /*3010*/  ISETP.GT.AND P3, PT, R0, 0x8, P3 ;  /* 0x000000080000780c */ /* 0x000fe20001f64270 */
[----:B------:R-:W-:Y:S01]  /*3020*/  IMAD.SHL.U32 R20, R80, 0x8, RZ ;  /* 0x0000000850147824 */ /* 0x000fe200078e00ff */
[----:B------:R-:W-:-:S03]  /*3030*/  IADD3 R14, P0, R62, R4, RZ ;  /* 0x000000043e0e7210 */ /* 0x000fc60007f1e0ff */
[----:B------:R-:W-:Y:S01]  /*3040*/  IMAD.WIDE.U32 R20, R72, R80, R20 ;  /* 0x0000005048147225 */ /* 0x000fe200078e0014 */
[----:B------:R-:W-:Y:S02]  /*3050*/  IADD3.X R15, R63, R73, R5, P0, !PT ;  /* 0x000000493f0f7210 */ /* 0x000fe400007fe405 */
[C---:B------:R-:W-:Y:S01]  /*3060*/  LEA R6, P0, R74.reuse, UR4, 0x2 ;  /* 0x000000044a067c11 */ /* 0x040fe2000f8010ff */
[----:B------:R-:W-:Y:S02]  /*3070*/  IMAD.IADD R73, R73, 0x1, R21 ;  /* 0x0000000149497824 */ /* 0x000fe400078e0215 */
[----:B------:R-:W-:Y:S01]  /*3080*/  IMAD.WIDE.U32 R14, R19, R78, R14 ;  /* 0x0000004e130e7225 */ /* 0x000fe200078e000e */
[----:B------:R-:W-:-:S03]  /*3090*/  LEA.HI.X R7, R74, UR5, R7, 0x2, P0 ;  /* 0x000000054a077c11 */ /* 0x000fc600080f1407 */
[----:B------:R-:W-:Y:S01]  /*30a0*/  IMAD.IADD R5, R75, 0x1, R15 ;  /* 0x000000014b057824 */ /* 0x000fe200078e020f */
[----:B------:R-:W-:-:S04]  /*30b0*/  LEA R4, P0, R14, R82, 0x2 ;  /* 0x000000520e047211 */ /* 0x000fc800078010ff */
[----:B------:R-:W-:Y:S02]  /*30c0*/  LEA.HI.X R5, R14, R83, R5, 0x2, P0 ;  /* 0x000000530e057211 */ /* 0x000fe400000f1405 */
[----:B------:R-:W-:-:S04]  /*30d0*/  ISETP.GT.AND P0, PT, R22, 0x1, PT ;  /* 0x000000011600780c */ /* 0x000fc80003f04270 */
[----:B------:R-:W-:Y:S01]  /*30e0*/  ISETP.GT.AND P4, PT, R0, RZ, P0 ;  /* 0x000000ff0000720c */ /* 0x000fe20000784270 */
[----:B--2---:R-:W-:-:S04]  /*30f0*/  FMUL R3, R18, R59 ;  /* 0x0000003b12037220 */ /* 0x004fc80000400000 */
[----:B------:R-:W-:Y:S01]  /*3100*/  FFMA R11, R24, R58, R3 ;  /* 0x0000003a180b7223 */ /* 0x000fe20000000003 */
[----:B------:R-:W-:-:S04]  /*3110*/  IADD3 R3, P2, R8, R20, RZ ;  /* 0x0000001408037210 */ /* 0x000fc80007f5e0ff */
[----:B------:R0:W-:Y:S01]  /*3120*/  @P1 STG.E desc[UR48][R6.64], R11 ;  /* 0x0000000b06001986 */ /* 0x0001e2000c101930 */
[----:B------:R-:W-:Y:S01]  /*3130*/  LEA R14, P1, R3, R82, 0x2 ;  /* 0x00000052030e7211 */ /* 0x000fe200078210ff */
[----:B------:R-:W-:Y:S01]  /*3140*/  IMAD.X R10, R73, 0x1, R9, P2 ;  /* 0x00000001490a7824 */ /* 0x000fe200010e0609 */
[----:B------:R-:W-:Y:S11]  /*3150*/  @!P4 BRA `(.L_x_39) ;  /* 0x000000000004c947 */ /* 0x000ff60003800000 */
[----:B------:R1:W5:Y:S02]  /*3160*/  LDG.E.LTC128B R18, desc[UR48][R4.64+0x4] ;  /* 0x0000043004127981 */ /* 0x000364000c1e1920 */
.L_x_39:
[----:B------:R-:W-:Y:S05]  /*3170*/  BSYNC B1 ;  /* 0x0000000000017941 */ /* 0x000fea0003800000 */
.L_x_38:
[----:B-----5:R-:W-:Y:S01]  /*3180*/  FMUL R8, R18, R59 ;  /* 0x0000003b12087220 */ /* 0x020fe20000400000 */
[----:B------:R-:W-:-:S03]  /*3190*/  LEA.HI.X R15, R3, R83, R10, 0x2, P1 ;  /* 0x00000053030f7211 */ /* 0x000fc600008f140a */
[----:B------:R-:W-:-:S05]  /*31a0*/  FFMA R25, R25, R58, R8 ;  /* 0x0000003a19197223 */ /* 0x000fca0000000008 */
[----:B------:R2:W-:Y:S04]  /*31b0*/  @P4 STG.E desc[UR48][R6.64+0x4], R25 ;  /* 0x0000041906004986 */ /* 0x0005e8000c101930 */
[----:B------:R-:W3:Y:S01]  /*31c0*/  @P3 LDG.E.LTC128B R18, desc[UR48][R14.64] ;  /* 0x000000300e123981 */ /* 0x000ee2000c1e1920 */
[----:B------:R-:W-:Y:S01]  /*31d0*/  IADD3 R12, P1, P2, R62, R20, R12 ;  /* 0x000000143e0c7210 */ /* 0x000fe20007a3e00c */
[----:B------:R-:W-:Y:S01]  /*31e0*/  BSSY B1, `(.L_x_40) ;  /* 0x0000010000017945 */ /* 0x000fe20003800000 */
[C---:B0-----:R-:W-:Y:S02]  /*31f0*/  SHF.L.U64.HI R11, R64.reuse, 0x2, R65 ;  /* 0x00000002400b7819 */ /* 0x041fe40000010241 */
[----:B------:R-:W-:Y:S02]  /*3200*/  IADD3.X R13, R63, R73, R13, P1, P2 ;  /* 0x000000493f0d7210 */ /* 0x000fe40000fe440d */
[----:B------:R-:W-:-:S02]  /*3210*/  LEA R10, P2, R64, R6, 0x2 ;  /* 0x00000006400a7211 */ /* 0x000fc400078410ff */
[----:B------:R-:W-:Y:S01]  /*3220*/  ISETP.GT.AND P0, PT, R0, 0x8, P0 ;  /* 0x000000080000780c */ /* 0x000fe20000704270 */
[----:B------:R-:W-:Y:S01]  /*3230*/  IMAD.WIDE.U32 R12, R19, R78, R12 ;  /* 0x0000004e130c7225 */ /* 0x000fe200078e000c */
[----:B------:R-:W-:-:S03]  /*3240*/  ISETP.GT.AND P1, PT, R22, 0x8, PT ;  /* 0x000000081600780c */ /* 0x000fc60003f24270 */
[----:B------:R-:W-:Y:S01]  /*3250*/  IMAD.X R11, R11, 0x1, R7, P2 ;  /* 0x000000010b0b7824 */ /* 0x000fe200010e0607 */
[----:B------:R-:W-:Y:S01]  /*3260*/  LEA R8, P4, R12, R82, 0x2 ;  /* 0x000000520c087211 */ /* 0x000fe200078810ff */
[----:B------:R-:W-:-:S05]  /*3270*/  IMAD.IADD R9, R75, 0x1, R13 ;  /* 0x000000014b097824 */ /* 0x000fca00078e020d */
[----:B------:R-:W-:Y:S01]  /*3280*/  LEA.HI.X R9, R12, R83, R9, 0x2, P4 ;  /* 0x000000530c097211 */ /* 0x000fe200020f1409 */
[----:B---3--:R-:W-:-:S04]  /*3290*/  FMUL R3, R18, R59 ;  /* 0x0000003b12037220 */ /* 0x008fc80000400000 */
[----:B------:R-:W-:-:S05]  /*32a0*/  FFMA R3, R26, R58, R3 ;  /* 0x0000003a1a037223 */ /* 0x000fca0000000003 */
[----:B------:R2:W-:Y:S01]  /*32b0*/  @P3 STG.E desc[UR48][R10.64], R3 ;  /* 0x000000030a003986 */ /* 0x0005e2000c101930 */
[----:B------:R-:W-:Y:S05]  /*32c0*/  @!P0 BRA `(.L_x_41) ;  /* 0x0000000000048947 */ /* 0x000fea0003800000 */
[----:B------:R0:W5:Y:S02]  /*32d0*/  LDG.E.LTC128B R18, desc[UR48][R8.64+0x4] ;  /* 0x0000043008127981 */ /* 0x000164000c1e1920 */
.L_x_41:
[----:B------:R-:W-:Y:S05]  /*32e0*/  BSYNC B1 ;  /* 0x0000000000017941 */ /* 0x000fea0003800000 */
.L_x_40:
[----:B-----5:R-:W-:Y:S01]  /*32f0*/  FMUL R12, R18, R59 ;  /* 0x0000003b120c7220 */ /* 0x020fe20000400000 */
[----:B------:R-:W-:Y:S01]  /*3300*/  ISETP.GT.AND P3, PT, R0, RZ, P1 ;  /* 0x000000ff0000720c */ /* 0x000fe20000f64270 */
[----:B------:R-:W-:Y:S01]  /*3310*/  BSSY B1, `(.L_x_42) ;  /* 0x0000006000017945 */ /* 0x000fe20003800000 */
[----:B------:R-:W-:Y:S01]  /*3320*/  ISETP.GT.AND P2, PT, R22, 0x9, PT ;  /* 0x000000091600780c */ /* 0x000fe20003f44270 */
[----:B------:R-:W-:-:S05]  /*3330*/  FFMA R27, R27, R58, R12 ;  /* 0x0000003a1b1b7223 */ /* 0x000fca000000000c */
[----:B------:R3:W-:Y:S05]  /*3340*/  @P0 STG.E desc[UR48][R10.64+0x4], R27 ;  /* 0x0000041b0a000986 */ /* 0x0007ea000c101930 */
[----:B------:R-:W-:Y:S05]  /*3350*/  @!P3 BRA `(.L_x_43) ;  /* 0x000000000004b947 */ /* 0x000fea0003800000 */
[----:B------:R4:W5:Y:S02]  /*3360*/  LDG.E.LTC128B R18, desc[UR48][R4.64+0x20] ;  /* 0x0000203004127981 */ /* 0x000964000c1e1920 */
.L_x_43:
[----:B------:R-:W-:Y:S05]  /*3370*/  BSYNC B1 ;  /* 0x0000000000017941 */ /* 0x000fea0003800000 */
.L_x_42:
[----:B--2--5:R-:W-:Y:S01]  /*3380*/  FMUL R3, R18, R59 ;  /* 0x0000003b12037220 */ /* 0x024fe20000400000 */
[----:B------:R-:W-:Y:S01]  /*3390*/  ISETP.GT.AND P0, PT, R0, RZ, P2 ;  /* 0x000000ff0000720c */ /* 0x000fe20001704270 */
[----:B------:R-:W-:Y:S02]  /*33a0*/  BSSY B1, `(.L_x_44) ;  /* 0x0000005000017945 */ /* 0x000fe40003800000 */
[----:B------:R-:W-:-:S05]  /*33b0*/  FFMA R3, R28, R58, R3 ;  /* 0x0000003a1c037223 */ /* 0x000fca0000000003 */
[----:B------:R2:W-:Y:S05]  /*33c0*/  @P3 STG.E desc[UR48][R6.64+0x20], R3 ;  /* 0x0000200306003986 */ /* 0x0005ea000c101930 */
[----:B------:R-:W-:Y:S05]  /*33d0*/  @!P0 BRA `(.L_x_45) ;  /* 0x0000000000048947 */ /* 0x000fea0003800000 */
[----:B------:R0:W5:Y:S02]  /*33e0*/  LDG.E.LTC128B R18, desc[UR48][R4.64+0x24] ;  /* 0x0000243004127981 */ /* 0x000164000c1e1920 */
.L_x_45:
[----:B------:R-:W-:Y:S05]  /*33f0*/  BSYNC B1 ;  /* 0x0000000000017941 */ /* 0x000fea0003800000 */
.L_x_44:
[----:B-----5:R-:W-:Y:S01]  /*3400*/  FMUL R12, R18, R59 ;  /* 0x0000003b120c7220 */ /* 0x020fe20000400000 */
[----:B------:R-:W-:Y:S01]  /*3410*/  ISETP.GT.AND P1, PT, R0, 0x8, P1 ;  /* 0x000000080000780c */ /* 0x000fe20000f24270 */
[----:B------:R-:W-:Y:S02]  /*3420*/  BSSY B1, `(.L_x_46) ;  /* 0x0000005000017945 */ /* 0x000fe40003800000 */
[----:B------:R-:W-:-:S05]  /*3430*/  FFMA R29, R29, R58, R12 ;  /* 0x0000003a1d1d7223 */ /* 0x000fca000000000c */
[----:B------:R0:W-:Y:S05]  /*3440*/  @P0 STG.E desc[UR48][R6.64+0x24], R29 ;  /* 0x0000241d06000986 */ /* 0x0001ea000c101930 */
[----:B------:R-:W-:Y:S05]  /*3450*/  @!P1 BRA `(.L_x_47) ;  /* 0x0000000000049947 */ /* 0x000fea0003800000 */
[----:B------:R0:W5:Y:S02]  /*3460*/  LDG.E.LTC128B R18, desc[UR48][R8.64+0x20] ;  /* 0x0000203008127981 */ /* 0x000164000c1e1920 */
.L_x_47:
[----:B------:R-:W-:Y:S05]  /*3470*/  BSYNC B1 ;  /* 0x0000000000017941 */ /* 0x000fea0003800000 */
.L_x_46:
[----:B--2--5:R-:W-:Y:S01]  /*3480*/  FMUL R3, R18, R59 ;  /* 0x0000003b12037220 */ /* 0x024fe20000400000 */
[----:B------:R-:W-:Y:S01]  /*3490*/  ISETP.GT.AND P2, PT, R0, 0x8, P2 ;  /* 0x000000080000780c */ /* 0x000fe20001744270 */
[----:B------:R-:W-:Y:S01]  /*34a0*/  BSSY B1, `(.L_x_48) ;  /* 0x0000006000017945 */ /* 0x000fe20003800000 */
[----:B------:R-:W-:Y:S01]  /*34b0*/  ISETP.GT.AND P0, PT, R22, 0x10, PT ;  /* 0x000000101600780c */ /* 0x000fe20003f04270 */
[----:B------:R-:W-:-:S05]  /*34c0*/  FFMA R3, R30, R58, R3 ;  /* 0x0000003a1e037223 */ /* 0x000fca0000000003 */
[----:B------:R2:W-:Y:S05]  /*34d0*/  @P1 STG.E desc[UR48][R10.64+0x20], R3 ;  /* 0x000020030a001986 */ /* 0x0005ea000c101930 */
[----:B------:R-:W-:Y:S05]  /*34e0*/  @!P2 BRA `(.L_x_49) ;  /* 0x000000000004a947 */ /* 0x000fea0003800000 */
[----:B------:R0:W5:Y:S02]  /*34f0*/  LDG.E.LTC128B R18, desc[UR48][R8.64+0x24] ;  /* 0x0000243008127981 */ /* 0x000164000c1e1920 */
.L_x_49:
[----:B------:R-:W-:Y:S05]  /*3500*/  BSYNC B1 ;  /* 0x0000000000017941 */ /* 0x000fea0003800000 */
.L_x_48:
        /* <DEDUP_REMOVED lines=8> */
.L_x_51:
[----:B------:R-:W-:Y:S05]  /*3590*/  BSYNC B1 ;  /* 0x0000000000017941 */ /* 0x000fea0003800000 */
.L_x_50:
[----:B--2--5:R-:W-:Y:S01]  /*35a0*/  FMUL R3, R18, R59 ;  /* 0x0000003b12037220 */ /* 0x024fe20000400000 */
[----:B------:R-:W-:Y:S01]  /*35b0*/  ISETP.GT.AND P2, PT, R0, RZ, P1 ;  /* 0x000000ff0000720c */ /* 0x000fe20000f44270 */
[----:B------:R-:W-:Y:S02]  /*35c0*/  BSSY B1, `(.L_x_52) ;  /* 0x0000005000017945 */ /* 0x000fe40003800000 */
[----:B------:R-:W-:-:S05]  /*35d0*/  FFMA R3, R32, R58, R3 ;  /* 0x0000003a20037223 */ /* 0x000fca0000000003 */
[----:B------:R2:W-:Y:S05]  /*35e0*/  @P3 STG.E desc[UR48][R6.64+0x40], R3 ;  /* 0x0000400306003986 */ /* 0x0005ea000c101930 */
[----:B------:R-:W-:Y:S05]  /*35f0*/  @!P2 BRA `(.L_x_53) ;  /* 0x000000000004a947 */ /* 0x000fea0003800000 */
[----:B------:R0:W5:Y:S02]  /*3600*/  LDG.E.LTC128B R18, desc[UR48][R4.64+0x44] ;  /* 0x0000443004127981 */ /* 0x000164000c1e1920 */
.L_x_53:
[----:B------:R-:W-:Y:S05]  /*3610*/  BSYNC B1 ;  /* 0x0000000000017941 */ /* 0x000fea0003800000 */
.L_x_52:
[----:B-----5:R-:W-:Y:S01]  /*3620*/  FMUL R12, R18, R59 ;  /* 0x0000003b120c7220 */ /* 0x020fe20000400000 */
[----:B------:R-:W-:Y:S01]  /*3630*/  ISETP.GT.AND P0, PT, R0, 0x8, P0 ;  /* 0x000000080000780c */ /* 0x000fe20000704270 */
[----:B------:R-:W-:Y:S02]  /*3640*/  BSSY B1, `(.L_x_54) ;  /* 0x0000005000017945 */ /* 0x000fe40003800000 */
[----:B------:R-:W-:-:S05]  /*3650*/  FFMA R33, R33, R58, R12 ;  /* 0x0000003a21217223 */ /* 0x000fca000000000c */
[----:B------:R0:W-:Y:S05]  /*3660*/  @P2 STG.E desc[UR48][R6.64+0x44], R33 ;  /* 0x0000442106002986 */ /* 0x0001ea000c101930 */
[----:B------:R-:W-:Y:S05]  /*3670*/  @!P0 BRA `(.L_x_55) ;  /* 0x0000000000048947 */ /* 0x000fea0003800000 */
[----:B------:R0:W5:Y:S02]  /*3680*/  LDG.E.LTC128B R18, desc[UR48][R8.64+0x40] ;  /* 0x0000403008127981 */ /* 0x000164000c1e1920 */
.L_x_55:
[----:B------:R-:W-:Y:S05]  /*3690*/  BSYNC B1 ;  /* 0x0000000000017941 */ /* 0x000fea0003800000 */
.L_x_54:
        /* <DEDUP_REMOVED lines=8> */
.L_x_57:
[----:B------:R-:W-:Y:S05]  /*3720*/  BSYNC B1 ;  /* 0x0000000000017941 */ /* 0x000fea0003800000 */
.L_x_56:
        /* <DEDUP_REMOVED lines=8> */
.L_x_59:
[----:B------:R-:W-:Y:S05]  /*37b0*/  BSYNC B1 ;  /* 0x0000000000017941 */ /* 0x000fea0003800000 */
.L_x_58:
[----:B--2--5:R-:W-:Y:S01]  /*37c0*/  FMUL R3, R18, R59 ;  /* 0x0000003b12037220 */ /* 0x024fe20000400000 */
[----:B------:R-:W-:Y:S01]  /*37d0*/  ISETP.GT.AND P1, PT, R0, RZ, P0 ;  /* 0x000000ff0000720c */ /* 0x000fe20000724270 */
[----:B------:R-:W-:Y:S02]  /*37e0*/  BSSY B1, `(.L_x_60) ;  /* 0x0000005000017945 */ /* 0x000fe40003800000 */
[----:B------:R-:W-:-:S05]  /*37f0*/  FFMA R3, R36, R58, R3 ;  /* 0x0000003a24037223 */ /* 0x000fca0000000003 */
[----:B------:R2:W-:Y:S05]  /*3800*/  @P3 STG.E desc[UR48][R6.64+0x60], R3 ;  /* 0x0000600306003986 */ /* 0x0005ea000c101930 */
[----:B------:R-:W-:Y:S05]  /*3810*/  @!P1 BRA `(.L_x_61) ;  /* 0x0000000000049947 */ /* 0x000fea0003800000 */
[----:B------:R0:W5:Y:S02]  /*3820*/  LDG.E.LTC128B R18, desc[UR48][R4.64+0x64] ;  /* 0x0000643004127981 */ /* 0x000164000c1e1920 */
.L_x_61:
[----:B------:R-:W-:Y:S05]  /*3830*/  BSYNC B1 ;  /* 0x0000000000017941 */ /* 0x000fea0003800000 */
.L_x_60:
[----:B-----5:R-:W-:Y:S01]  /*3840*/  FMUL R12, R18, R59 ;  /* 0x0000003b120c7220 */ /* 0x020fe20000400000 */
[----:B------:R-:W-:Y:S01]  /*3850*/  ISETP.GT.AND P2, PT, R0, 0x8, P2 ;  /* 0x000000080000780c */ /* 0x000fe20001744270 */
[----:B------:R-:W-:Y:S02]  /*3860*/  BSSY B1, `(.L_x_62) ;  /* 0x0000005000017945 */ /* 0x000fe40003800000 */
[----:B------:R-:W-:-:S05]  /*3870*/  FFMA R37, R37, R58, R12 ;  /* 0x0000003a25257223 */ /* 0x000fca000000000c */
[----:B------:R0:W-:Y:S05]  /*3880*/  @P1 STG.E desc[UR48][R6.64+0x64], R37 ;  /* 0x0000642506001986 */ /* 0x0001ea000c101930 */
[----:B------:R-:W-:Y:S05]  /*3890*/  @!P2 BRA `(.L_x_63) ;  /* 0x000000000004a947 */ /* 0x000fea0003800000 */
[----:B------:R0:W5:Y:S02]  /*38a0*/  LDG.E.LTC128B R18, desc[UR48][R8.64+0x60] ;  /* 0x0000603008127981 */ /* 0x000164000c1e1920 */
.L_x_63:
[----:B------:R-:W-:Y:S05]  /*38b0*/  BSYNC B1 ;  /* 0x0000000000017941 */ /* 0x000fea0003800000 */
.L_x_62:
        /* <DEDUP_REMOVED lines=8> */
.L_x_65:
[----:B------:R-:W-:Y:S05]  /*3940*/  BSYNC B1 ;  /* 0x0000000000017941 */ /* 0x000fea0003800000 */
.L_x_64:
        /* <DEDUP_REMOVED lines=8> */
.L_x_67:
[----:B------:R-:W-:Y:S05]  /*39d0*/  BSYNC B1 ;  /* 0x0000000000017941 */ /* 0x000fea0003800000 */
.L_x_66:
[----:B--2--5:R-:W-:Y:S01]  /*39e0*/  FMUL R3, R18, R59 ;  /* 0x0000003b12037220 */ /* 0x024fe20000400000 */
[----:B------:R-:W-:Y:S01]  /*39f0*/  ISETP.GT.AND P0, PT, R0, RZ, P2 ;  /* 0x000000ff0000720c */ /* 0x000fe20001704270 */
[----:B------:R-:W-:Y:S02]  /*3a00*/  BSSY B1, `(.L_x_68) ;  /* 0x0000005000017945 */ /* 0x000fe40003800000 */
[----:B------:R-:W-:-:S05]  /*3a10*/  FFMA R3, R40, R58, R3 ;  /* 0x0000003a28037223 */ /* 0x000fca0000000003 */
[----:B------:R2:W-:Y:S05]  /*3a20*/  @P3 STG.E desc[UR48][R6.64+0x80], R3 ;  /* 0x0000800306003986 */ /* 0x0005ea000c101930 */
[----:B------:R-:W-:Y:S05]  /*3a30*/  @!P0 BRA `(.L_x_69) ;  /* 0x0000000000048947 */ /* 0x000fea0003800000 */
[----:B------:R0:W5:Y:S02]  /*3a40*/  LDG.E.LTC128B R18, desc[UR48][R4.64+0x84] ;  /* 0x0000843004127981 */ /* 0x000164000c1e1920 */
.L_x_69:
[----:B------:R-:W-:Y:S05]  /*3a50*/  BSYNC B1 ;  /* 0x0000000000017941 */ /* 0x000fea0003800000 */
.L_x_68:
[----:B-----5:R-:W-:Y:S01]  /*3a60*/  FMUL R12, R18, R59 ;  /* 0x0000003b120c7220 */ /* 0x020fe20000400000 */
[----:B------:R-:W-:Y:S01]  /*3a70*/  ISETP.GT.AND P1, PT, R0, 0x8, P1 ;  /* 0x000000080000780c */ /* 0x000fe20000f24270 */
[----:B------:R-:W-:Y:S02]  /*3a80*/  BSSY B1, `(.L_x_70) ;  /* 0x0000005000017945 */ /* 0x000fe40003800000 */
[----:B------:R-:W-:-:S05]  /*3a90*/  FFMA R41, R41, R58, R12 ;  /* 0x0000003a29297223 */ /* 0x000fca000000000c */
[----:B------:R0:W-:Y:S05]  /*3aa0*/  @P0 STG.E desc[UR48][R6.64+0x84], R41 ;  /* 0x0000842906000986 */ /* 0x0001ea000c101930 */
[----:B------:R-:W-:Y:S05]  /*3ab0*/  @!P1 BRA `(.L_x_71) ;  /* 0x0000000000049947 */ /* 0x000fea0003800000 */
[----:B------:R0:W5:Y:S02]  /*3ac0*/  LDG.E.LTC128B R18, desc[UR48][R8.64+0x80] ;  /* 0x0000803008127981 */ /* 0x000164000c1e1920 */
.L_x_71:
[----:B------:R-:W-:Y:S05]  /*3ad0*/  BSYNC B1 ;  /* 0x0000000000017941 */ /* 0x000fea0003800000 */
.L_x_70:
        /* <DEDUP_REMOVED lines=8> */
.L_x_73:
[----:B------:R-:W-:Y:S05]  /*3b60*/  BSYNC B1 ;  /* 0x0000000000017941 */ /* 0x000fea0003800000 */
.L_x_72:
        /* <DEDUP_REMOVED lines=8> */
.L_x_75:
[----:B------:R-:W-:Y:S05]  /*3bf0*/  BSYNC B1 ;  /* 0x0000000000017941 */ /* 0x000fea0003800000 */
.L_x_74:
[----:B--2--5:R-:W-:Y:S01]  /*3c00*/  FMUL R3, R18, R59 ;  /* 0x0000003b12037220 */ /* 0x024fe20000400000 */
[----:B------:R-:W-:Y:S01]  /*3c10*/  ISETP.GT.AND P2, PT, R0, RZ, P1 ;  /* 0x000000ff0000720c */ /* 0x000fe20000f44270 */
[----:B------:R-:W-:Y:S02]  /*3c20*/  BSSY B1, `(.L_x_76) ;  /* 0x0000005000017945 */ /* 0x000fe40003800000 */
[----:B------:R-:W-:-:S05]  /*3c30*/  FFMA R3, R44, R58, R3 ;  /* 0x0000003a2c037223 */ /* 0x000fca0000000003 */
[----:B------:R2:W-:Y:S05]  /*3c40*/  @P3 STG.E desc[UR48][R6.64+0xa0], R3 ;  /* 0x0000a00306003986 */ /* 0x0005ea000c101930 */
[----:B------:R-:W-:Y:S05]  /*3c50*/  @!P2 BRA `(.L_x_77) ;  /* 0x000000000004a947 */ /* 0x000fea0003800000 */
[----:B------:R0:W5:Y:S02]  /*3c60*/  LDG.E.LTC128B R18, desc[UR48][R4.64+0xa4] ;  /* 0x0000a43004127981 */ /* 0x000164000c1e1920 */
.L_x_77:
[----:B------:R-:W-:Y:S05]  /*3c70*/  BSYNC B1 ;  /* 0x0000000000017941 */ /* 0x000fea0003800000 */
.L_x_76:
[----:B-----5:R-:W-:Y:S01]  /*3c80*/  FMUL R12, R18, R59 ;  /* 0x0000003b120c7220 */ /* 0x020fe20000400000 */
[----:B------:R-:W-:Y:S01]  /*3c90*/  ISETP.GT.AND P0, PT, R0, 0x8, P0 ;  /* 0x000000080000780c */ /* 0x000fe20000704270 */
[----:B------:R-:W-:Y:S02]  /*3ca0*/  BSSY B1, `(.L_x_78) ;  /* 0x0000005000017945 */ /* 0x000fe40003800000 */
[----:B------:R-:W-:-:S05]  /*3cb0*/  FFMA R45, R45, R58, R12 ;  /* 0x0000003a2d2d7223 */ /* 0x000fca000000000c */
[----:B------:R0:W-:Y:S05]  /*3cc0*/  @P2 STG.E desc[UR48][R6.64+0xa4], R45 ;  /* 0x0000a42d06002986 */ /* 0x0001ea000c101930 */
[----:B------:R-:W-:Y:S05]  /*3cd0*/  @!P0 BRA `(.L_x_79) ;  /* 0x0000000000048947 */ /* 0x000fea0003800000 */
[----:B------:R0:W5:Y:S02]  /*3ce0*/  LDG.E.LTC128B R18, desc[UR48][R8.64+0xa0] ;  /* 0x0000a03008127981 */ /* 0x000164000c1e1920 */
.L_x_79:
[----:B------:R-:W-:Y:S05]  /*3cf0*/  BSYNC B1 ;  /* 0x0000000000017941 */ /* 0x000fea0003800000 */
.L_x_78:
        /* <DEDUP_REMOVED lines=8> */
.L_x_81:
[----:B------:R-:W-:Y:S05]  /*3d80*/  BSYNC B1 ;  /* 0x0000000000017941 */ /* 0x000fea0003800000 */
.L_x_80:
        /* <DEDUP_REMOVED lines=8> */
.L_x_83:
[----:B------:R-:W-:Y:S05]  /*3e10*/  BSYNC B1 ;  /* 0x0000000000017941 */ /* 0x000fea0003800000 */
.L_x_82:
[----:B--2--5:R-:W-:Y:S01]  /*3e20*/  FMUL R3, R18, R59 ;  /* 0x0000003b12037220 */ /* 0x024fe20000400000 */
[----:B------:R-:W-:Y:S01]  /*3e30*/  ISETP.GT.AND P1, PT, R0, RZ, P0 ;  /* 0x000000ff0000720c */ /* 0x000fe20000724270 */
[----:B------:R-:W-:Y:S02]  /*3e40*/  BSSY B1, `(.L_x_84) ;  /* 0x0000005000017945 */ /* 0x000fe40003800000 */
[----:B------:R-:W-:-:S05]  /*3e50*/  FFMA R3, R48, R58, R3 ;  /* 0x0000003a30037223 */ /* 0x000fca0000000003 */
[----:B------:R2:W-:Y:S05]  /*3e60*/  @P3 STG.E desc[UR48][R6.64+0xc0], R3 ;  /* 0x0000c00306003986 */ /* 0x0005ea000c101930 */
[----:B------:R-:W-:Y:S05]  /*3e70*/  @!P1 BRA `(.L_x_85) ;  /* 0x0000000000049947 */ /* 0x000fea0003800000 */
[----:B------:R0:W5:Y:S02]  /*3e80*/  LDG.E.LTC128B R18, desc[UR48][R4.64+0xc4] ;  /* 0x0000c43004127981 */ /* 0x000164000c1e1920 */
.L_x_85:
[----:B------:R-:W-:Y:S05]  /*3e90*/  BSYNC B1 ;  /* 0x0000000000017941 */ /* 0x000fea0003800000 */
.L_x_84:
[----:B-----5:R-:W-:Y:S01]  /*3ea0*/  FMUL R12, R18, R59 ;  /* 0x0000003b120c7220 */ /* 0x020fe20000400000 */
[----:B------:R-:W-:Y:S01]  /*3eb0*/  ISETP.GT.AND P2, PT, R0, 0x8, P2 ;  /* 0x000000080000780c */ /* 0x000fe20001744270 */
[----:B------:R-:W-:Y:S02]  /*3ec0*/  BSSY B1, `(.L_x_86) ;  /* 0x0000005000017945 */ /* 0x000fe40003800000 */
[----:B------:R-:W-:-:S05]  /*3ed0*/  FFMA R49, R49, R58, R12 ;  /* 0x0000003a31317223 */ /* 0x000fca000000000c */
[----:B------:R0:W-:Y:S05]  /*3ee0*/  @P1 STG.E desc[UR48][R6.64+0xc4], R49 ;  /* 0x0000c43106001986 */ /* 0x0001ea000c101930 */
[----:B------:R-:W-:Y:S05]  /*3ef0*/  @!P2 BRA `(.L_x_87) ;  /* 0x000000000004a947 */ /* 0x000fea0003800000 */
[----:B------:R0:W5:Y:S02]  /*3f00*/  LDG.E.LTC128B R18, desc[UR48][R8.64+0xc0] ;  /* 0x0000c03008127981 */ /* 0x000164000c1e1920 */
.L_x_87:
[----:B------:R-:W-:Y:S05]  /*3f10*/  BSYNC B1 ;  /* 0x0000000000017941 */ /* 0x000fea0003800000 */
.L_x_86:
        /* <DEDUP_REMOVED lines=8> */
.L_x_89:
[----:B------:R-:W-:Y:S05]  /*3fa0*/  BSYNC B1 ;  /* 0x0000000000017941 */ /* 0x000fea0003800000 */
.L_x_88:
        /* <DEDUP_REMOVED lines=8> */
.L_x_91:
[----:B------:R-:W-:Y:S05]  /*4030*/  BSYNC B1 ;  /* 0x0000000000017941 */ /* 0x000fea0003800000 */
.L_x_90:
[----:B--2--5:R-:W-:Y:S01]  /*4040*/  FMUL R3, R18, R59 ;  /* 0x0000003b12037220 */ /* 0x024fe20000400000 */
[----:B------:R-:W-:Y:S01]  /*4050*/  ISETP.GT.AND P0, PT, R0, RZ, P2 ;  /* 0x000000ff0000720c */ /* 0x000fe20001704270 */
[----:B------:R-:W-:Y:S02]  /*4060*/  BSSY B1, `(.L_x_92) ;  /* 0x0000005000017945 */ /* 0x000fe40003800000 */
[----:B------:R-:W-:-:S05]  /*4070*/  FFMA R3, R52, R58, R3 ;  /* 0x0000003a34037223 */ /* 0x000fca0000000003 */
[----:B------:R2:W-:Y:S05]  /*4080*/  @P3 STG.E desc[UR48][R6.64+0xe0], R3 ;  /* 0x0000e00306003986 */ /* 0x0005ea000c101930 */
[----:B------:R-:W-:Y:S05]  /*4090*/  @!P0 BRA `(.L_x_93) ;  /* 0x0000000000048947 */ /* 0x000fea0003800000 */
[----:B------:R0:W5:Y:S02]  /*40a0*/  LDG.E.LTC128B R18, desc[UR48][R4.64+0xe4] ;  /* 0x0000e43004127981 */ /* 0x000164000c1e1920 */
.L_x_93:
[----:B------:R-:W-:Y:S05]  /*40b0*/  BSYNC B1 ;  /* 0x0000000000017941 */ /* 0x000fea0003800000 */
.L_x_92:
[----:B01--45:R-:W-:Y:S01]  /*40c0*/  FMUL R4, R18, R59 ;  /* 0x0000003b12047220 */ /* 0x033fe20000400000 */
[----:B------:R-:W-:Y:S01]  /*40d0*/  ISETP.GT.AND P1, PT, R0, 0x8, P1 ;  /* 0x000000080000780c */ /* 0x000fe20000f24270 */
[----:B------:R-:W-:Y:S02]  /*40e0*/  BSSY B1, `(.L_x_94) ;  /* 0x0000005000017945 */ /* 0x000fe40003800000 */
[----:B------:R-:W-:-:S05]  /*40f0*/  FFMA R53, R53, R58, R4 ;  /* 0x0000003a35357223 */ /* 0x000fca0000000004 */
[----:B------:R0:W-:Y:S05]  /*4100*/  @P0 STG.E desc[UR48][R6.64+0xe4], R53 ;  /* 0x0000e43506000986 */ /* 0x0001ea000c101930 */
[----:B------:R-:W-:Y:S05]  /*4110*/  @!P1 BRA `(.L_x_95) ;  /* 0x0000000000049947 */ /* 0x000fea0003800000 */
[----:B------:R1:W5:Y:S02]  /*4120*/  LDG.E.LTC128B R18, desc[UR48][R8.64+0xe0] ;  /* 0x0000e03008127981 */ /* 0x000364000c1e1920 */
.L_x_95:
[----:B------:R-:W-:Y:S05]  /*4130*/  BSYNC B1 ;  /* 0x0000000000017941 */ /* 0x000fea0003800000 */
.L_x_94:
[----:B--2--5:R-:W-:Y:S01]  /*4140*/  FMUL R3, R18, R59 ;  /* 0x0000003b12037220 */ /* 0x024fe20000400000 */
[----:B------:R-:W-:Y:S01]  /*4150*/  @P1 IMAD.MOV.U32 R4, RZ, RZ, R10 ;  /* 0x000000ffff041224 */ /* 0x000fe200078e000a */
[----:B------:R-:W-:Y:S01]  /*4160*/  ISETP.GT.AND P2, PT, R0, 0x8, P2 ;  /* 0x000000080000780c */ /* 0x000fe20001744270 */
[----:B------:R-:W-:Y:S02]  /*4170*/  @P1 IMAD.MOV.U32 R5, RZ, RZ, R11 ;  /* 0x000000ffff051224 */ /* 0x000fe400078e000b */
[----:B------:R-:W-:Y:S01]  /*4180*/  FFMA R3, R54, R58, R3 ;  /* 0x0000003a36037223 */ /* 0x000fe20000000003 */
[----:B------:R-:W-:Y:S04]  /*4190*/  BSSY B1, `(.L_x_96) ;  /* 0x0000004000017945 */ /* 0x000fe80003800000 */
[----:B------:R2:W-:Y:S05]  /*41a0*/  @P1 STG.E desc[UR48][R4.64+0xe0], R3 ;  /* 0x0000e00304001986 */ /* 0x0005ea000c101930 */
[----:B------:R-:W-:Y:S05]  /*41b0*/  @!P2 BRA `(.L_x_97) ;  /* 0x000000000004a947 */ /* 0x000fea0003800000 */
[----:B------:R4:W5:Y:S02]  /*41c0*/  LDG.E.LTC128B R18, desc[UR48][R8.64+0xe4] ;  /* 0x0000e43008127981 */ /* 0x000964000c1e1920 */
.L_x_97:
[----:B------:R-:W-:Y:S05]  /*41d0*/  BSYNC B1 ;  /* 0x0000000000017941 */ /* 0x000fea0003800000 */
.L_x_96:
[----:B-----5:R-:W-:-:S04]  /*41e0*/  FMUL R18, R18, R59 ;  /* 0x0000003b12127220 */ /* 0x020fc80000400000 */
[----:B------:R-:W-:Y:S01]  /*41f0*/  FFMA R55, R55, R58, R18 ;  /* 0x0000003a37377223 */ /* 0x000fe20000000012 */
[----:B------:R-:W-:Y:S06]  /*4200*/  @!P2 BRA `(.L_x_98) ;  /* 0x0000000400e0a947 */ /* 0x000fec0003800000 */
[----:B------:R0:W-:Y:S01]  /*4210*/  STG.E desc[UR48][R10.64+0xe4], R55 ;  /* 0x0000e4370a007986 */ /* 0x0001e2000c101930 */
[----:B------:R-:W-:Y:S05]  /*4220*/  BRA `(.L_x_98) ;  /* 0x0000000400d87947 */ /* 0x000fea0003800000 */
.L_x_37:
[----:B------:R-:W-:Y:S01]  /*4230*/  ISETP.GT.AND P0, PT, R22, 0x1, PT ;  /* 0x000000011600780c */ /* 0x000fe20003f04270 */
[----:B------:R-:W-:Y:S01]  /*4240*/  ULDC.64 UR4, c[0x0][0x5c0] ;  /* 0x0001700000047ab9 */ /* 0x000fe20000000a00 */
[-C--:B------:R-:W-:Y:S01]  /*4250*/  FMUL R3, R24, R58.reuse ;  /* 0x0000003a18037220 */ /* 0x080fe20000400000 */
[----:B------:R-:W-:Y:S01]  /*4260*/  LEA R4, P4, R74, UR4, 0x2 ;  /* 0x000000044a047c11 */ /* 0x000fe2000f8810ff */
[-C--:B------:R-:W-:Y:S01]  /*4270*/  FMUL R25, R25, R58.reuse ;  /* 0x0000003a19197220 */ /* 0x080fe20000400000 */
[----:B------:R-:W-:Y:S01]  /*4280*/  ISETP.GT.AND P2, PT, R0, RZ, P0 ;  /* 0x000000ff0000720c */ /* 0x000fe20000744270 */
[-C--:B------:R-:W-:Y:S01]  /*4290*/  FMUL R27, R27, R58.reuse ;  /* 0x0000003a1b1b7220 */ /* 0x080fe20000400000 */
[----:B------:R-:W-:Y:S01]  /*42a0*/  LEA.HI.X R5, R74, UR5, R7, 0x2, P4 ;  /* 0x000000054a057c11 */ /* 0x000fe2000a0f1407 */
[-C--:B------:R-:W-:Y:S01]  /*42b0*/  FMUL R9, R28, R58.reuse ;  /* 0x0000003a1c097220 */ /* 0x080fe20000400000 */
[C---:B------:R-:W-:Y:S01]  /*42c0*/  ISETP.GT.AND P3, PT, R0.reuse, 0x8, P3 ;  /* 0x000000080000780c */ /* 0x040fe20001f64270 */
[-C--:B------:R-:W-:Y:S01]  /*42d0*/  FMUL R29, R29, R58.reuse ;  /* 0x0000003a1d1d7220 */ /* 0x080fe20000400000 */
[----:B------:R-:W-:Y:S01]  /*42e0*/  ISETP.GT.AND P0, PT, R0, 0x8, P0 ;  /* 0x000000080000780c */ /* 0x000fe20000704270 */
[----:B------:R0:W-:Y:S01]  /*42f0*/  @P1 STG.E desc[UR48][R4.64], R3 ;  /* 0x0000000304001986 */ /* 0x0001e2000c101930 */
[----:B------:R-:W-:Y:S01]  /*4300*/  ISETP.GT.AND P5, PT, R22, 0x8, PT ;  /* 0x000000081600780c */ /* 0x000fe20003fa4270 */
[-C--:B------:R-:W-:Y:S01]  /*4310*/  FMUL R31, R31, R58.reuse ;  /* 0x0000003a1f1f7220 */ /* 0x080fe20000400000 */
[C---:B------:R-:W-:Y:S01]  /*4320*/  SHF.L.U64.HI R7, R64.reuse, 0x2, R65 ;  /* 0x0000000240077819 */ /* 0x040fe20000010241 */
[----:B------:R-:W-:Y:S01]  /*4330*/  FMUL R33, R33, R58 ;  /* 0x0000003a21217220 */ /* 0x000fe20000400000 */
[----:B------:R-:W-:Y:S01]  /*4340*/  LEA R6, P1, R64, R4, 0x2 ;  /* 0x0000000440067211 */ /* 0x000fe200078210ff */
[----:B------:R-:W-:Y:S01]  /*4350*/  @P2 STG.E desc[UR48][R4.64+0x4], R25 ;  /* 0x0000041904002986 */ /* 0x000fe2000c101930 */
[----:B------:R-:W-:Y:S01]  /*4360*/  ISETP.GT.AND P4, PT, R22, 0x9, PT ;  /* 0x000000091600780c */ /* 0x000fe20003f84270 */
[-C--:B------:R-:W-:Y:S01]  /*4370*/  FMUL R35, R35, R58.reuse ;  /* 0x0000003a23237220 */ /* 0x080fe20000400000 */
[C---:B------:R-:W-:Y:S01]  /*4380*/  ISETP.GT.AND P2, PT, R0.reuse, RZ, P5 ;  /* 0x000000ff0000720c */ /* 0x040fe20002f44270 */
[----:B------:R-:W-:Y:S01]  /*4390*/  IMAD.X R7, R7, 0x1, R5, P1 ;  /* 0x0000000107077824 */ /* 0x000fe200008e0605 */
[----:B------:R-:W-:Y:S01]  /*43a0*/  ISETP.GT.AND P1, PT, R0, RZ, P4 ;  /* 0x000000ff0000720c */ /* 0x000fe20002724270 */
[-C--:B0-----:R-:W-:Y:S01]  /*43b0*/  FMUL R3, R26, R58.reuse ;  /* 0x0000003a1a037220 */ /* 0x081fe20000400000 */
[----:B------:R-:W-:Y:S01]  /*43c0*/  ISETP.GT.AND P4, PT, R0, 0x8, P4 ;  /* 0x000000080000780c */ /* 0x000fe20002784270 */
[-C--:B------:R-:W-:Y:S01]  /*43d0*/  FMUL R37, R37, R58.reuse ;  /* 0x0000003a25257220 */ /* 0x080fe20000400000 */
[-C--:B------:R-:W-:Y:S01]  /*43e0*/  FMUL R39, R39, R58.reuse ;  /* 0x0000003a27277220 */ /* 0x080fe20000400000 */
[-C--:B------:R-:W-:Y:S01]  /*43f0*/  FMUL R41, R41, R58.reuse ;  /* 0x0000003a29297220 */ /* 0x080fe20000400000 */
[----:B------:R0:W-:Y:S01]  /*4400*/  @P3 STG.E desc[UR48][R6.64], R3 ;  /* 0x0000000306003986 */ /* 0x0001e2000c101930 */
[----:B------:R-:W-:Y:S01]  /*4410*/  ISETP.GT.AND P3, PT, R22, 0x11, PT ;  /* 0x000000111600780c */ /* 0x000fe20003f64270 */
[-C--:B------:R-:W-:Y:S01]  /*4420*/  FMUL R43, R43, R58.reuse ;  /* 0x0000003a2b2b7220 */ /* 0x080fe20000400000 */
[-C--:B------:R-:W-:Y:S01]  /*4430*/  FMUL R45, R45, R58.reuse ;  /* 0x0000003a2d2d7220 */ /* 0x080fe20000400000 */
[----:B------:R-:W-:Y:S01]  /*4440*/  @P0 STG.E desc[UR48][R6.64+0x4], R27 ;  /* 0x0000041b06000986 */ /* 0x000fe2000c101930 */
[----:B------:R-:W-:Y:S01]  /*4450*/  ISETP.GT.AND P0, PT, R0, 0x8, P5 ;  /* 0x000000080000780c */ /* 0x000fe20002f04270 */
[-C--:B------:R-:W-:Y:S01]  /*4460*/  FMUL R47, R47, R58.reuse ;  /* 0x0000003a2f2f7220 */ /* 0x080fe20000400000 */
[----:B------:R-:W-:Y:S01]  /*4470*/  ISETP.GT.AND P5, PT, R22, 0x10, PT ;  /* 0x000000101600780c */ /* 0x000fe20003fa4270 */
[----:B------:R1:W-:Y:S01]  /*4480*/  @P2 STG.E desc[UR48][R4.64+0x20], R9 ;  /* 0x0000200904002986 */ /* 0x0003e2000c101930 */
[-C--:B------:R-:W-:Y:S01]  /*4490*/  FMUL R49, R49, R58.reuse ;  /* 0x0000003a31317220 */ /* 0x080fe20000400000 */
[-C--:B------:R-:W-:Y:S01]  /*44a0*/  FMUL R51, R51, R58.reuse ;  /* 0x0000003a33337220 */ /* 0x080fe20000400000 */
[----:B------:R-:W-:Y:S01]  /*44b0*/  ISETP.GT.AND P2, PT, R0, RZ, P5 ;  /* 0x000000ff0000720c */ /* 0x000fe20002f44270 */
[----:B------:R-:W-:Y:S01]  /*44c0*/  @P1 STG.E desc[UR48][R4.64+0x24], R29 ;  /* 0x0000241d04001986 */ /* 0x000fe2000c101930 */
[-C--:B0-----:R-:W-:Y:S01]  /*44d0*/  FMUL R3, R30, R58.reuse ;  /* 0x0000003a1e037220 */ /* 0x081fe20000400000 */
[C---:B------:R-:W-:Y:S01]  /*44e0*/  ISETP.GT.AND P1, PT, R0.reuse, RZ, P3 ;  /* 0x000000ff0000720c */ /* 0x040fe20001f24270 */
[-C--:B------:R-:W-:Y:S01]  /*44f0*/  FMUL R53, R53, R58.reuse ;  /* 0x0000003a35357220 */ /* 0x080fe20000400000 */
[----:B------:R-:W-:Y:S01]  /*4500*/  ISETP.GT.AND P3, PT, R0, 0x8, P3 ;  /* 0x000000080000780c */ /* 0x000fe20001f64270 */
[-C--:B------:R-:W-:Y:S01]  /*4510*/  FMUL R11, R54, R58.reuse ;  /* 0x0000003a360b7220 */ /* 0x080fe20000400000 */
[----:B------:R0:W-:Y:S01]  /*4520*/  @P0 STG.E desc[UR48][R6.64+0x20], R3 ;  /* 0x0000200306000986 */ /* 0x0001e2000c101930 */
[----:B------:R-:W-:Y:S01]  /*4530*/  ISETP.GT.AND P0, PT, R0, 0x8, P5 ;  /* 0x000000080000780c */ /* 0x000fe20002f04270 */
[-C--:B-1----:R-:W-:Y:S01]  /*4540*/  FMUL R9, R32, R58.reuse ;  /* 0x0000003a20097220 */ /* 0x082fe20000400000 */
[C---:B------:R-:W-:Y:S01]  /*4550*/  ISETP.GT.AND P5, PT, R22.reuse, 0x18, PT ;  /* 0x000000181600780c */ /* 0x040fe20003fa4270 */
[----:B------:R-:W-:Y:S01]  /*4560*/  @P4 STG.E desc[UR48][R6.64+0x24], R31 ;  /* 0x0000241f06004986 */ /* 0x000fe2000c101930 */
[----:B------:R-:W-:Y:S01]  /*4570*/  ISETP.GT.AND P4, PT, R22, 0x19, PT ;  /* 0x000000191600780c */ /* 0x000fe20003f84270 */
[----:B------:R-:W-:-:S02]  /*4580*/  FMUL R55, R55, R58 ;  /* 0x0000003a37377220 */ /* 0x000fc40000400000 */
[----:B------:R1:W-:Y:S01]  /*4590*/  @P2 STG.E desc[UR48][R4.64+0x40], R9 ;  /* 0x0000400904002986 */ /* 0x0003e2000c101930 */
[----:B------:R-:W-:-:S03]  /*45a0*/  ISETP.GT.AND P2, PT, R0, RZ, P5 ;  /* 0x000000ff0000720c */ /* 0x000fc60002f44270 */
[----:B------:R-:W-:Y:S01]  /*45b0*/  @P1 STG.E desc[UR48][R4.64+0x44], R33 ;  /* 0x0000442104001986 */ /* 0x000fe2000c101930 */
[----:B------:R-:W-:Y:S01]  /*45c0*/  ISETP.GT.AND P1, PT, R0, RZ, P4 ;  /* 0x000000ff0000720c */ /* 0x000fe20002724270 */
[----:B0-----:R-:W-:Y:S01]  /*45d0*/  FMUL R3, R34, R58 ;  /* 0x0000003a22037220 */ /* 0x001fe20000400000 */
[----:B------:R-:W-:-:S04]  /*45e0*/  ISETP.GT.AND P4, PT, R0, 0x8, P4 ;  /* 0x000000080000780c */ /* 0x000fc80002784270 */
[----:B------:R0:W-:Y:S01]  /*45f0*/  @P0 STG.E desc[UR48][R6.64+0x40], R3 ;  /* 0x0000400306000986 */ /* 0x0001e2000c101930 */
[----:B-1----:R-:W-:Y:S01]  /*4600*/  FMUL R9, R36, R58 ;  /* 0x0000003a24097220 */ /* 0x002fe20000400000 */
[----:B------:R-:W-:Y:S02]  /*4610*/  ISETP.GT.AND P0, PT, R0, 0x8, P5 ;  /* 0x000000080000780c */ /* 0x000fe40002f04270 */
[----:B------:R-:W-:Y:S01]  /*4620*/  @P3 STG.E desc[UR48][R6.64+0x44], R35 ;  /* 0x0000442306003986 */ /* 0x000fe2000c101930 */
[----:B------:R-:W-:-:S03]  /*4630*/  ISETP.GT.AND P5, PT, R22, 0x20, PT ;  /* 0x000000201600780c */ /* 0x000fc60003fa4270 */
[----:B------:R1:W-:Y:S01]  /*4640*/  @P2 STG.E desc[UR48][R4.64+0x60], R9 ;  /* 0x0000600904002986 */ /* 0x0003e2000c101930 */
[----:B------:R-:W-:Y:S02]  /*4650*/  ISETP.GT.AND P2, PT, R22, 0x21, PT ;  /* 0x000000211600780c */ /* 0x000fe40003f44270 */
[C---:B------:R-:W-:Y:S01]  /*4660*/  ISETP.GT.AND P3, PT, R0.reuse, RZ, P5 ;  /* 0x000000ff0000720c */ /* 0x040fe20002f64270 */
[----:B------:R-:W-:Y:S01]  /*4670*/  @P1 STG.E desc[UR48][R4.64+0x64], R37 ;  /* 0x0000642504001986 */ /* 0x000fe2000c101930 */
[----:B------:R-:W-:Y:S01]  /*4680*/  ISETP.GT.AND P1, PT, R0, RZ, P2 ;  /* 0x000000ff0000720c */ /* 0x000fe20001724270 */
[----:B0-----:R-:W-:Y:S01]  /*4690*/  FMUL R3, R38, R58 ;  /* 0x0000003a26037220 */ /* 0x001fe20000400000 */
[----:B------:R-:W-:-:S04]  /*46a0*/  ISETP.GT.AND P2, PT, R0, 0x8, P2 ;  /* 0x000000080000780c */ /* 0x000fc80001744270 */
[----:B------:R0:W-:Y:S01]  /*46b0*/  @P0 STG.E desc[UR48][R6.64+0x60], R3 ;  /* 0x0000600306000986 */ /* 0x0001e2000c101930 */
[----:B-1----:R-:W-:Y:S01]  /*46c0*/  FMUL R9, R40, R58 ;  /* 0x0000003a28097220 */ /* 0x002fe20000400000 */
[----:B------:R-:W-:Y:S02]  /*46d0*/  ISETP.GT.AND P0, PT, R0, 0x8, P5 ;  /* 0x000000080000780c */ /* 0x000fe40002f04270 */
[----:B------:R-:W-:Y:S04]  /*46e0*/  @P4 STG.E desc[UR48][R6.64+0x64], R39 ;  /* 0x0000642706004986 */ /* 0x000fe8000c101930 */
[----:B------:R1:W-:Y:S01]  /*46f0*/  @P3 STG.E desc[UR48][R4.64+0x80], R9 ;  /* 0x0000800904003986 */ /* 0x0003e2000c101930 */
[----:B------:R-:W-:-:S03]  /*4700*/  ISETP.GT.AND P3, PT, R22, 0x28, PT ;  /* 0x000000281600780c */ /* 0x000fc60003f64270 */
[----:B------:R-:W-:Y:S01]  /*4710*/  @P1 STG.E desc[UR48][R4.64+0x84], R41 ;  /* 0x0000842904001986 */ /* 0x000fe2000c101930 */
[----:B------:R-:W-:Y:S01]  /*4720*/  ISETP.GT.AND P1, PT, R22, 0x29, PT ;  /* 0x000000291600780c */ /* 0x000fe20003f24270 */
[-C--:B0-----:R-:W-:Y:S01]  /*4730*/  FMUL R3, R42, R58.reuse ;  /* 0x0000003a2a037220 */ /* 0x081fe20000400000 */
[C---:B------:R-:W-:Y:S02]  /*4740*/  ISETP.GT.AND P5, PT, R0.reuse, RZ, P3 ;  /* 0x000000ff0000720c */ /* 0x040fe40001fa4270 */
[----:B------:R-:W-:Y:S02]  /*4750*/  ISETP.GT.AND P4, PT, R0, RZ, P1 ;  /* 0x000000ff0000720c */ /* 0x000fe40000f84270 */
[----:B------:R0:W-:Y:S01]  /*4760*/  @P0 STG.E desc[UR48][R6.64+0x80], R3 ;  /* 0x0000800306000986 */ /* 0x0001e2000c101930 */
[----:B-1----:R-:W-:Y:S01]  /*4770*/  FMUL R9, R44, R58 ;  /* 0x0000003a2c097220 */ /* 0x002fe20000400000 */
[----:B------:R-:W-:Y:S02]  /*4780*/  ISETP.GT.AND P3, PT, R0, 0x8, P3 ;  /* 0x000000080000780c */ /* 0x000fe40001f64270 */
[----:B------:R-:W-:Y:S01]  /*4790*/  @P2 STG.E desc[UR48][R6.64+0x84], R43 ;  /* 0x0000842b06002986 */ /* 0x000fe2000c101930 */
[----:B------:R-:W-:-:S02]  /*47a0*/  ISETP.GT.AND P0, PT, R22, 0x30, PT ;  /* 0x000000301600780c */ /* 0x000fc40003f04270 */
[----:B------:R-:W-:Y:S02]  /*47b0*/  ISETP.GT.AND P1, PT, R0, 0x8, P1 ;  /* 0x000000080000780c */ /* 0x000fe40000f24270 */
[----:B------:R-:W-:Y:S01]  /*47c0*/  ISETP.GT.AND P2, PT, R22, 0x31, PT ;  /* 0x000000311600780c */ /* 0x000fe20003f44270 */
[----:B------:R1:W-:Y:S01]  /*47d0*/  @P5 STG.E desc[UR48][R4.64+0xa0], R9 ;  /* 0x0000a00904005986 */ /* 0x0003e2000c101930 */
[----:B------:R-:W-:Y:S01]  /*47e0*/  ISETP.GT.AND P5, PT, R0, RZ, P0 ;  /* 0x000000ff0000720c */ /* 0x000fe200007a4270 */
[-C--:B0-----:R-:W-:Y:S01]  /*47f0*/  FMUL R3, R46, R58.reuse ;  /* 0x0000003a2e037220 */ /* 0x081fe20000400000 */
[C---:B------:R-:W-:Y:S01]  /*4800*/  ISETP.GT.AND P0, PT, R0.reuse, 0x8, P0 ;  /* 0x000000080000780c */ /* 0x040fe20000704270 */
[----:B------:R-:W-:Y:S01]  /*4810*/  @P4 STG.E desc[UR48][R4.64+0xa4], R45 ;  /* 0x0000a42d04004986 */ /* 0x000fe2000c101930 */
[C---:B------:R-:W-:Y:S02]  /*4820*/  ISETP.GT.AND P4, PT, R0.reuse, RZ, P2 ;  /* 0x000000ff0000720c */ /* 0x040fe40001784270 */
[----:B------:R-:W-:Y:S01]  /*4830*/  ISETP.GT.AND P2, PT, R0, 0x8, P2 ;  /* 0x000000080000780c */ /* 0x000fe20001744270 */
[----:B------:R0:W-:Y:S01]  /*4840*/  @P3 STG.E desc[UR48][R6.64+0xa0], R3 ;  /* 0x0000a00306003986 */ /* 0x0001e2000c101930 */
[----:B------:R-:W-:Y:S01]  /*4850*/  ISETP.GT.AND P3, PT, R22, 0x39, PT ;  /* 0x000000391600780c */ /* 0x000fe20003f64270 */
[----:B-1----:R-:W-:-:S02]  /*4860*/  FMUL R9, R48, R58 ;  /* 0x0000003a30097220 */ /* 0x002fc40000400000 */
[----:B------:R-:W-:Y:S01]  /*4870*/  @P1 STG.E desc[UR48][R6.64+0xa4], R47 ;  /* 0x0000a42f06001986 */ /* 0x000fe2000c101930 */
[----:B------:R-:W-:-:S03]  /*4880*/  ISETP.GT.AND P1, PT, R22, 0x38, PT ;  /* 0x000000381600780c */ /* 0x000fc60003f24270 */
[----:B------:R1:W-:Y:S01]  /*4890*/  @P5 STG.E desc[UR48][R4.64+0xc0], R9 ;  /* 0x0000c00904005986 */ /* 0x0003e2000c101930 */
[----:B------:R-:W-:Y:S01]  /*48a0*/  ISETP.GT.AND P5, PT, R0, RZ, P3 ;  /* 0x000000ff0000720c */ /* 0x000fe20001fa4270 */
[-C--:B0-----:R-:W-:Y:S02]  /*48b0*/  FMUL R3, R50, R58.reuse ;  /* 0x0000003a32037220 */ /* 0x081fe40000400000 */
[----:B------:R-:W-:Y:S01]  /*48c0*/  @P4 STG.E desc[UR48][R4.64+0xc4], R49 ;  /* 0x0000c43104004986 */ /* 0x000fe2000c101930 */
[C---:B------:R-:W-:Y:S02]  /*48d0*/  ISETP.GT.AND P4, PT, R0.reuse, RZ, P1 ;  /* 0x000000ff0000720c */ /* 0x040fe40000f84270 */
[C---:B------:R-:W-:Y:S01]  /*48e0*/  ISETP.GT.AND P1, PT, R0.reuse, 0x8, P1 ;  /* 0x000000080000780c */ /* 0x040fe20000f24270 */
[----:B------:R-:W-:Y:S01]  /*48f0*/  @P0 STG.E desc[UR48][R6.64+0xc0], R3 ;  /* 0x0000c00306000986 */ /* 0x000fe2000c101930 */
[----:B------:R-:W-:Y:S01]  /*4900*/  ISETP.GT.AND P3, PT, R0, 0x8, P3 ;  /* 0x000000080000780c */ /* 0x000fe20001f64270 */
[----:B-1----:R-:W-:-:S02]  /*4910*/  FMUL R9, R52, R58 ;  /* 0x0000003a34097220 */ /* 0x002fc40000400000 */
[----:B------:R-:W-:Y:S06]  /*4920*/  @P2 STG.E desc[UR48][R6.64+0xc4], R51 ;  /* 0x0000c43306002986 */ /* 0x000fec000c101930 */
[----:B------:R-:W-:Y:S04]  /*4930*/  @P4 STG.E desc[UR48][R4.64+0xe0], R9 ;  /* 0x0000e00904004986 */ /* 0x000fe8000c101930 */
[----:B------:R0:W-:Y:S02]  /*4940*/  @P5 STG.E desc[UR48][R4.64+0xe4], R53 ;  /* 0x0000e43504005986 */ /* 0x0001e4000c101930 */
[----:B0-----:R-:W-:-:S02]  /*4950*/  @P1 IMAD.MOV.U32 R4, RZ, RZ, R6 ;  /* 0x000000ffff041224 */ /* 0x001fc400078e0006 */
[----:B------:R-:W-:-:S05]  /*4960*/  @P1 IMAD.MOV.U32 R5, RZ, RZ, R7 ;  /* 0x000000ffff051224 */ /* 0x000fca00078e0007 */
[----:B------:R0:W-:Y:S04]  /*4970*/  @P1 STG.E desc[UR48][R4.64+0xe0], R11 ;  /* 0x0000e00b04001986 */ /* 0x0001e8000c101930 */
[----:B------:R0:W-:Y:S02]  /*4980*/  @P3 STG.E desc[UR48][R6.64+0xe4], R55 ;  /* 0x0000e43706003986 */ /* 0x0001e4000c101930 */
.L_x_98:
[----:B------:R-:W-:Y:S05]  /*4990*/  BSYNC B0 ;  /* 0x0000000000007941 */ /* 0x000fea0003800000 */
.L_x_36:
[----:B0-2---:R-:W2:Y:S01]  /*49a0*/  LDL.64 R4, [R1] ;  /* 0x0000000001047983 */ /* 0x005ea20000100a00 */
[----:B------:R-:W-:Y:S01]  /*49b0*/  ULDC.64 UR4, c[0x0][0x650] ;  /* 0x0001940000047ab9 */ /* 0x000fe20000000a00 */
[----:B------:R-:W-:Y:S02]  /*49c0*/  IMAD.U32 R0, RZ, RZ, UR45 ;  /* 0x0000002dff007e24 */ /* 0x000fe4000f8e00ff */
[----:B------:R-:W-:Y:S02]  /*49d0*/  IMAD.MOV.U32 R22, RZ, RZ, -0x1 ;  /* 0xffffffffff167424 */ /* 0x000fe400078e00ff */
[----:B------:R0:W-:Y:S01]  /*49e0*/  SYNCS.ARRIVE.TRANS64.A1T0 RZ, [R0+UR41], RZ ;  /* 0x000000ff00ff79a7 */ /* 0x0001e20008100029 */
[----:B------:R-:W-:Y:S02]  /*49f0*/  IMAD.MOV.U32 R18, RZ, RZ, -0x1 ;  /* 0xffffffffff127424 */ /* 0x000fe400078e00ff */
[----:B------:R-:W-:Y:S01]  /*4a00*/  IMAD.MOV.U32 R19, RZ, RZ, -0x1 ;  /* 0xffffffffff137424 */ /* 0x000fe200078e00ff */
[----:B0-----:R-:W-:-:S02]  /*4a10*/  PRMT R0, RZ, 0x7610, R0 ;  /* 0x00007610ff007816 */ /* 0x001fc40000000000 */
[----:B--2---:R-:W-:-:S05]  /*4a20*/  LEA R16, P0, R4, R16, 0x1 ;  /* 0x0000001004107211 */ /* 0x004fca00078008ff */
[----:B------:R-:W-:Y:S01]  /*4a30*/  IMAD.X R17, R68, 0x1, R17, P0 ;  /* 0x0000000144117824 */ /* 0x000fe200000e0611 */
[----:B------:R-:W-:-:S04]  /*4a40*/  ISETP.GE.U32.AND P0, PT, R16, UR4, PT ;  /* 0x0000000410007c0c */ /* 0x000fc8000bf06070 */
[----:B------:R-:W-:-:S13]  /*4a50*/  ISETP.GE.U32.AND.EX P0, PT, R17, UR5, PT, P0 ;  /* 0x0000000511007c0c */ /* 0x000fda000bf06100 */
[----:B------:R-:W-:Y:S05]  /*4a60*/  @P0 BRA `(.L_x_99) ;  /* 0x00000004004c0947 */ /* 0x000fea0003800000 */
[----:B---3--:R-:W0:Y:S01]  /*4a70*/  LDC.64 R10, c[0x0][0x628] ;  /* 0x00018a00ff0a7b82 */ /* 0x008e220000000a00 */
[----:B------:R-:W2:Y:S01]  /*4a80*/  S2R R12, SR_CTAID.X ;  /* 0x00000000000c7919 */ /* 0x000ea20000002500 */
[----:B-1--4-:R-:W-:Y:S02]  /*4a90*/  IMAD.MOV.U32 R8, RZ, RZ, R16 ;  /* 0x000000ffff087224 */ /* 0x012fe400078e0010 */
[----:B------:R-:W-:Y:S01]  /*4aa0*/  IMAD.MOV.U32 R9, RZ, RZ, R17 ;  /* 0x000000ffff097224 */ /* 0x000fe200078e0011 */
[----:B------:R-:W1:Y:S03]  /*4ab0*/  S2R R18, SR_CTAID.Y ;  /* 0x0000000000127919 */ /* 0x000e660000002600 */
[----:B------:R-:W3:Y:S08]  /*4ac0*/  LDC R0, c[0x0][0x630] ;  /* 0x00018c00ff007b82 */ /* 0x000ef00000000800 */
[----:B------:R-:W4:Y:S01]  /*4ad0*/  LDC.64 R14, c[0x0][0x620] ;  /* 0x00018800ff0e7b82 */ /* 0x000f220000000a00 */
[----:B0-----:R-:W-:-:S04]  /*4ae0*/  ISETP.NE.U32.AND P0, PT, R10, RZ, PT ;  /* 0x000000ff0a00720c */ /* 0x001fc80003f05070 */
[----:B------:R-:W-:-:S13]  /*4af0*/  ISETP.NE.AND.EX P0, PT, R11, RZ, PT, P0 ;  /* 0x000000ff0b00720c */ /* 0x000fda0003f05300 */
[----:B-1234-:R-:W-:Y:S05]  /*4b00*/  @!P0 BRA `(.L_x_100) ;  /* 0x0000000000288947 */ /* 0x01efea0003800000 */
[----:B------:R-:W0:Y:S02]  /*4b10*/  LDC R3, c[0x0][0x634] ;  /* 0x00018d00ff037b82 */ /* 0x000e240000000800 */
[----:B0-----:R-:W-:-:S05]  /*4b20*/  IADD3 R3, P0, R16, R3, RZ ;  /* 0x0000000310037210 */ /* 0x001fca0007f1e0ff */
        /* <DEDUP_REMOVED lines=8> */
.L_x_100:
[-CC-:B------:R-:W-:Y:S01]  /*4bb0*/  SHF.R.U64 R19, R8, R0.reuse, R9.reuse ;  /* 0x0000000008137219 */ /* 0x180fe20000001209 */
[----:B------:R-:W0:Y:S01]  /*4bc0*/  LDC.64 R24, c[0x0][0x640] ;  /* 0x00019000ff187b82 */ /* 0x000e220000000a00 */
[----:B------:R-:W-:Y:S01]  /*4bd0*/  SHF.R.U32.HI R0, RZ, R0, R9 ;  /* 0x00000000ff007219 */ /* 0x000fe20000011609 */
[----:B------:R-:W-:Y:S01]  /*4be0*/  ULDC UR4, c[0x0][0x150] ;  /* 0x0000540000047ab9 */ /* 0x000fe20000000800 */
[----:B------:R-:W-:Y:S02]  /*4bf0*/  IADD3 R3, P0, RZ, -R19, RZ ;  /* 0x80000013ff037210 */ /* 0x000fe40007f1e0ff */
[----:B------:R-:W-:-:S03]  /*4c00*/  I2FP.F32.U32 R7, R12 ;  /* 0x0000000c00077245 */ /* 0x000fc60000201000 */
[----:B------:R-:W1:Y:S01]  /*4c10*/  LDC R6, c[0x0][0x618] ;  /* 0x00018600ff067b82 */ /* 0x000e620000000800 */
[----:B------:R-:W-:Y:S02]  /*4c20*/  IMAD.X R5, RZ, RZ, ~R0, P0 ;  /* 0x000000ffff057224 */ /* 0x000fe400000e0e00 */
[----:B------:R-:W-:Y:S01]  /*4c30*/  FMUL R7, R7, UR4 ;  /* 0x0000000407077c20 */ /* 0x000fe20008400000 */
[----:B------:R-:W-:Y:S01]  /*4c40*/  ULDC UR4, c[0x0][0x154] ;  /* 0x0000550000047ab9 */ /* 0x000fe20000000800 */
[-C--:B------:R-:W-:Y:S02]  /*4c50*/  IMAD R0, R5, R14.reuse, RZ ;  /* 0x0000000e05007224 */ /* 0x080fe400078e02ff */
[C---:B------:R-:W-:Y:S01]  /*4c60*/  IMAD.WIDE.U32 R4, R3.reuse, R14, R16 ;  /* 0x0000000e03047225 */ /* 0x040fe200078e0010 */
[----:B------:R-:W2:Y:S01]  /*4c70*/  LDC R8, c[0x0][0x608] ;  /* 0x00018200ff087b82 */ /* 0x000ea20000000800 */
[----:B------:R-:W3:Y:S02]  /*4c80*/  F2I.U32.TRUNC.NTZ R7, R7 ;  /* 0x0000000700077305 */ /* 0x000ee4000020f000 */
[----:B------:R-:W-:Y:S01]  /*4c90*/  IMAD R3, R3, R15, R0 ;  /* 0x0000000f03037224 */ /* 0x000fe200078e0200 */
[----:B------:R-:W-:-:S03]  /*4ca0*/  I2FP.F32.U32 R0, R18 ;  /* 0x0000001200007245 */ /* 0x000fc60000201000 */
[----:B------:R-:W-:Y:S01]  /*4cb0*/  IMAD.IADD R3, R5, 0x1, R3 ;  /* 0x0000000105037824 */ /* 0x000fe200078e0203 */
[----:B------:R-:W4:Y:S01]  /*4cc0*/  LDC R11, c[0x0][0x658] ;  /* 0x00019600ff0b7b82 */ /* 0x000f220000000800 */
[----:B0-----:R-:W-:-:S04]  /*4cd0*/  ISETP.NE.U32.AND P0, PT, R24, RZ, PT ;  /* 0x000000ff1800720c */ /* 0x001fc80003f05070 */
[----:B------:R-:W-:-:S03]  /*4ce0*/  ISETP.NE.AND.EX P0, PT, R25, RZ, PT, P0 ;  /* 0x000000ff1900720c */ /* 0x000fc60003f05300 */
[----:B------:R-:W0:Y:S01]  /*4cf0*/  LDC R9, c[0x0][0x144] ;  /* 0x00005100ff097b82 */ /* 0x000e220000000800 */
[-C--:B-1----:R-:W-:Y:S01]  /*4d00*/  SHF.R.U64 R10, R4, R6.reuse, R3 ;  /* 0x00000006040a7219 */ /* 0x082fe20000001203 */
[----:B---3--:R-:W-:Y:S01]  /*4d10*/  IMAD.MOV R7, RZ, RZ, -R7 ;  /* 0x000000ffff077224 */ /* 0x008fe200078e0a07 */
[----:B------:R-:W-:Y:S01]  /*4d20*/  SHF.R.U32.HI R3, RZ, R6, R3 ;  /* 0x00000006ff037219 */ /* 0x000fe20000011603 */
[----:B------:R-:W-:-:S04]  /*4d30*/  FMUL R6, R0, UR4 ;  /* 0x0000000400067c20 */ /* 0x000fc80008400000 */
[----:B------:R-:W1:Y:S01]  /*4d40*/  LDC R21, c[0x0][0x148] ;  /* 0x00005200ff157b82 */ /* 0x000e620000000800 */
[----:B------:R3:W0:Y:S01]  /*4d50*/  F2I.U32.TRUNC.NTZ R14, R6 ;  /* 0x00000006000e7305 */ /* 0x000622000020f000 */
[-CC-:B--2---:R-:W-:Y:S02]  /*4d60*/  SHF.R.U64 R13, R10, R8.reuse, R3.reuse ;  /* 0x000000080a0d7219 */ /* 0x184fe40000001203 */
[----:B------:R-:W-:-:S04]  /*4d70*/  SHF.R.U32.HI R0, RZ, R8, R3 ;  /* 0x00000008ff007219 */ /* 0x000fc80000011603 */
[----:B------:R-:W2:Y:S01]  /*4d80*/  LDC R20, c[0x0][0x648] ;  /* 0x00019200ff147b82 */ /* 0x000ea20000000800 */
[-CC-:B----4-:R-:W-:Y:S02]  /*4d90*/  SHF.R.U64 R15, R13, R11.reuse, R0.reuse ;  /* 0x0000000b0d0f7219 */ /* 0x190fe40000001200 */
[----:B------:R-:W-:-:S03]  /*4da0*/  SHF.R.U32.HI R5, RZ, R11, R0 ;  /* 0x0000000bff057219 */ /* 0x000fc60000011600 */
[----:B------:R-:W-:Y:S02]  /*4db0*/  IMAD.MOV.U32 R4, RZ, RZ, R15 ;  /* 0x000000ffff047224 */ /* 0x000fe400078e000f */
[----:B------:R-:W4:Y:S01]  /*4dc0*/  LDC R26, c[0x0][0x638] ;  /* 0x00018e00ff1a7b82 */ /* 0x000f220000000800 */
[----:B0-----:R-:W-:-:S07]  /*4dd0*/  IMAD R22, R9, R7, R12 ;  /* 0x0000000709167224 */ /* 0x001fce00078e020c */
[----:B------:R-:W0:Y:S08]  /*4de0*/  LDC R27, c[0x0][0x610] ;  /* 0x00018400ff1b7b82 */ /* 0x000e300000000800 */
[----:B------:R-:W0:Y:S01]  /*4df0*/  LDC R28, c[0x0][0x600] ;  /* 0x00018000ff1c7b82 */ /* 0x000e220000000800 */
[----:B-123--:R-:W-:Y:S05]  /*4e00*/  @!P0 BRA `(.L_x_101) ;  /* 0x0000000000288947 */ /* 0x00efea0003800000 */
[----:B------:R-:W1:Y:S02]  /*4e10*/  LDC R0, c[0x0][0x64c] ;  /* 0x00019300ff007b82 */ /* 0x000e640000000800 */
[----:B-1----:R-:W-:-:S05]  /*4e20*/  IADD3 R3, P0, R15, R0, RZ ;  /* 0x000000000f037210 */ /* 0x002fca0007f1e0ff */
        /* <DEDUP_REMOVED lines=8> */
.L_x_101:
[----:B------:R-:W-:Y:S01]  /*4eb0*/  ISETP.NE.AND P0, PT, R2, 0x1, PT ;  /* 0x000000010200780c */ /* 0x000fe20003f05270 */
[----:B------:R-:W-:Y:S01]  /*4ec0*/  IMAD.MOV R14, RZ, RZ, -R14 ;  /* 0x000000ffff0e7224 */ /* 0x000fe200078e0a0e */
[----:B------:R-:W-:Y:S02]  /*4ed0*/  SHF.R.U64 R0, R4, R20, R5 ;  /* 0x0000001404007219 */ /* 0x000fe40000001205 */
[----:B------:R-:W-:Y:S02]  /*4ee0*/  LOP3.LUT R3, R13, R70, RZ, 0xc0, !PT ;  /* 0x000000460d037212 */ /* 0x000fe400078ec0ff */
[----:B------:R-:W-:Y:S01]  /*4ef0*/  LOP3.LUT R5, R10, R69, RZ, 0xc0, !PT ;  /* 0x000000450a057212 */ /* 0x000fe200078ec0ff */
[----:B------:R-:W-:Y:S02]  /*4f00*/  IMAD.MOV R4, RZ, RZ, -R0 ;  /* 0x000000ffff047224 */ /* 0x000fe400078e0a00 */
[----:B------:R-:W-:Y:S02]  /*4f10*/  IMAD R3, R66, R0, R3 ;  /* 0x0000000042037224 */ /* 0x000fe400078e0203 */
[----:B----4-:R-:W-:-:S02]  /*4f20*/  IMAD R0, R4, R26, R15 ;  /* 0x0000001a04007224 */ /* 0x010fc400078e020f */
[----:B------:R-:W-:Y:S02]  /*4f30*/  @P0 IMAD R22, R21, R14, R18 ;  /* 0x0000000e15160224 */ /* 0x000fe400078e0212 */
[----:B------:R-:W-:Y:S02]  /*4f40*/  IMAD.MOV.U32 R4, RZ, RZ, 0x1 ;  /* 0x00000001ff047424 */ /* 0x000fe400078e00ff */
[----:B0-----:R-:W-:Y:S02]  /*4f50*/  IMAD R22, R3, R27, R22 ;  /* 0x0000001b03167224 */ /* 0x001fe400078e0216 */
[----:B------:R-:W-:Y:S01]  /*4f60*/  IMAD R3, R0, R28, R5 ;  /* 0x0000001c00037224 */ /* 0x000fe200078e0205 */
[----:B------:R-:W-:-:S04]  /*4f70*/  PRMT R0, R4, 0x7610, R0 ;  /* 0x0000761004007816 */ /* 0x000fc80000000000 */
[----:B------:R-:W-:Y:S02]  /*4f80*/  SEL R18, R3, R22, !P0 ;  /* 0x0000001603127207 */ /* 0x000fe40004000000 */
[----:B------:R-:W-:-:S07]  /*4f90*/  SEL R22, R22, R3, !P0 ;  /* 0x0000000316167207 */ /* 0x000fce0004000000 */
.L_x_99:
[----:B------:R-:W-:Y:S01]  /*4fa0*/  LOP3.LUT P0, RZ, R0, 0xff, RZ, 0xc0, !PT ;  /* 0x000000ff00ff7812 */ /* 0x000fe2000780c0ff */
[----:B------:R-:W-:Y:S01]  /*4fb0*/  UIMAD.WIDE.U32 UR4, UR36, -0x55555555, URZ ;  /* 0xaaaaaaab240478a5 */ /* 0x000fe2000f8e003f */
[----:B------:R-:W-:-:S03]  /*4fc0*/  LOP3.LUT R77, R77, 0x1, RZ, 0x3c, !PT ;  /* 0x000000014d4d7812 */ /* 0x000fc600078e3cff */
[----:B------:R-:W-:-:S04]  /*4fd0*/  USHF.R.U32.HI UR4, URZ, 0x1, UR5 ;  /* 0x000000013f047899 */ /* 0x000fc80008011605 */
[----:B------:R-:W-:-:S04]  /*4fe0*/  UIMAD UR36, UR4, -0x3, UR36 ;  /* 0xfffffffd042478a4 */ /* 0x000fc8000f8e0224 */
[----:B------:R-:W-:Y:S08]  /*4ff0*/  @P0 BRA `(.L_x_102) ;  /* 0xffffffc400f80947 */ /* 0x000ff0000383ffff */
[----:B------:R-:W-:Y:S05]  /*5000*/  EXIT ;  /* 0x000000000000794d */ /* 0x000fea0003800000 */
.L_x_17:
[----:B------:R-:W-:-:S08]  /*5010*/  ISETP.NE.AND P0, PT, R9, RZ, PT ;  /* 0x000000ff0900720c */ /* 0x000fd00003f05270 */
[----:B0-----:R-:W0:-:S00]  /*5020*/  USETMAXREG.DEALLOC.CTAPOOL 0x28 ;  /* 0x00000028000079c8 */ /* 0x001e0000080e0500 */
[----:B------:R-:W-:Y:S05]  /*5030*/  @P0 EXIT ;  /* 0x000000000000094d */ /* 0x000fea0003800000 */
[----:B0-----:R-:W-:Y:S01]  /*5040*/  LOP3.LUT P0, RZ, R3, 0xff, RZ, 0xc0, !PT ;  /* 0x000000ff03ff7812 */ /* 0x001fe2000780c0ff */
[----:B------:R-:W-:Y:S02]  /*5050*/  IMAD.MOV.U32 R3, RZ, RZ, 0x1 ;  /* 0x00000001ff037424 */ /* 0x000fe400078e00ff */
[----:B------:R-:W-:-:S10]  /*5060*/  IMAD.MOV.U32 R8, RZ, RZ, RZ ;  /* 0x000000ffff087224 */ /* 0x000fd400078e00ff */
[----:B------:R-:W-:Y:S05]  /*5070*/  @!P0 BRA `(.L_x_103) ;  /* 0x0000000c00b48947 */ /* 0x000fea0003800000 */
[----:B------:R-:W0:Y:S01]  /*5080*/  S2R R12, SR_CgaCtaId ;  /* 0x00000000000c7919 */ /* 0x000e220000008800 */
[----:B------:R-:W-:Y:S01]  /*5090*/  LOP3.LUT P0, RZ, R4, 0x1f, RZ, 0xc0, !PT ;  /* 0x0000001f04ff7812 */ /* 0x000fe2000780c0ff */
[----:B------:R-:W-:Y:S01]  /*50a0*/  ULDC UR21, c[0x0][0x658] ;  /* 0x0001960000157ab9 */ /* 0x000fe20000000800 */
[----:B------:R-:W-:Y:S01]  /*50b0*/  UMOV UR4, 0xffffffff ;  /* 0xffffffff00047882 */ /* 0x000fe20000000000 */
[----:B------:R-:W-:Y:S01]  /*50c0*/  BSSY B0, `(.L_x_103) ;  /* 0x00000e8000007945 */ /* 0x000fe20003800000 */
[----:B------:R-:W-:Y:S01]  /*50d0*/  USHF.L.U32 UR4, UR4, UR21, URZ ;  /* 0x0000001504047299 */ /* 0x000fe2000800063f */
[C---:B------:R-:W-:Y:S01]  /*50e0*/  ISETP.NE.AND P2, PT, R5.reuse, RZ, PT ;  /* 0x000000ff0500720c */ /* 0x040fe20003f45270 */
[----:B------:R-:W-:Y:S01]  /*50f0*/  IMAD.MOV.U32 R10, RZ, RZ, 0x1 ;  /* 0x00000001ff0a7424 */ /* 0x000fe200078e00ff */
[----:B------:R-:W-:Y:S01]  /*5100*/  ISETP.NE.OR P0, PT, R5, RZ, !P0 ;  /* 0x000000ff0500720c */ /* 0x000fe20004705670 */
[----:B------:R-:W-:Y:S01]  /*5110*/  IMAD.MOV.U32 R3, RZ, RZ, 0x1 ;  /* 0x00000001ff037424 */ /* 0x000fe200078e00ff */
[----:B------:R-:W-:Y:S01]  /*5120*/  LOP3.LUT R9, R23, 0x2, RZ, 0xfc, !PT ;  /* 0x0000000217097812 */ /* 0x000fe200078efcff */
[----:B------:R-:W-:Y:S01]  /*5130*/  IMAD.MOV.U32 R8, RZ, RZ, RZ ;  /* 0x000000ffff087224 */ /* 0x000fe200078e00ff */
[----:B------:R-:W-:Y:S01]  /*5140*/  ULDC UR13, c[0x0][0x600] ;  /* 0x00018000000d7ab9 */ /* 0x000fe20000000800 */
[----:B------:R-:W-:Y:S01]  /*5150*/  UMOV UR5, 0x1 ;  /* 0x0000000100057882 */ /* 0x000fe20000000000 */
[----:B------:R-:W-:-:S02]  /*5160*/  UIADD3 UR30, UR37, 0x1, URZ ;  /* 0x00000001251e7890 */ /* 0x000fc4000fffe03f */
[----:B------:R-:W-:Y:S02]  /*5170*/  UIADD3 UR13, UR13, -0x1, URZ ;  /* 0xffffffff0d0d7890 */ /* 0x000fe4000fffe03f */
[----:B------:R-:W-:Y:S02]  /*5180*/  USHF.L.U32 UR21, UR5, UR21, URZ ;  /* 0x0000001505157299 */ /* 0x000fe4000800063f */
[----:B------:R-:W-:Y:S01]  /*5190*/  ULOP3.LUT UR29, URZ, UR4, URZ, 0x33, !UPT ;  /* 0x000000043f1d7292 */ /* 0x000fe2000f8e333f */
[----:B------:R-:W-:Y:S01]  /*51a0*/  ULDC.64 UR22, c[0x0][0x198] ;  /* 0x0000660000167ab9 */ /* 0x000fe20000000a00 */
[C---:B0-----:R-:W-:Y:S02]  /*51b0*/  IMAD.SHL.U32 R11, R12.reuse, 0x20, RZ ;  /* 0x000000200c0b7824 */ /* 0x041fe400078e00ff */
[----:B------:R-:W-:-:S03]  /*51c0*/  IMAD.SHL.U32 R12, R12, 0x400, RZ ;  /* 0x000004000c0c7824 */ /* 0x000fc600078e00ff */
[----:B------:R-:W-:Y:S02]  /*51d0*/  LOP3.LUT R11, R11, 0x20, RZ, 0xc0, !PT ;  /* 0x000000200b0b7812 */ /* 0x000fe400078ec0ff */
[----:B------:R-:W-:-:S07]  /*51e0*/  LOP3.LUT R12, R12, 0x400, RZ, 0xc0, !PT ;  /* 0x000004000c0c7812 */ /* 0x000fce00078ec0ff */
.L_x_115:
[----:B------:R-:W-:-:S03]  /*51f0*/  UMOV UR4, 0xffffffff ;  /* 0xffffffff00047882 */ /* 0x000fc60000000000 */
[----:B------:R-:W-:Y:S05]  /*5200*/  BRA.DIV UR4, `(.L_x_104) ;  /* 0x0000001204487947 */ /* 0x000fea000b800000 */
[----:B------:R-:W-:-:S13]  /*5210*/  ELECT P6, URZ, PT ;  /* 0x00000000003f782f */ /* 0x000fda00038c0000 */
.L_x_127:
[----:B------:R-:W0:Y:S01]  /*5220*/  LDC R4, c[0x0][0x28c] ;  /* 0x0000a300ff047b82 */ /* 0x000e220000000800 */
[----:B------:R-:W-:Y:S01]  /*5230*/  BSSY B1, `(.L_x_105) ;  /* 0x000005b000017945 */ /* 0x000fe20003800000 */
[----:B0-----:R-:W-:-:S13]  /*5240*/  ISETP.LT.OR P6, PT, R4, 0x1, !P6 ;  /* 0x000000010400780c */ /* 0x001fda00077c1670 */
[----:B------:R-:W-:Y:S05]  /*5250*/  @P6 BRA `(.L_x_106) ;  /* 0x0000000400606947 */ /* 0x000fea0003800000 */
[----:B------:R-:W-:Y:S02]  /*5260*/  IMAD.SHL.U32 R22, R22, 0x40, RZ ;  /* 0x0000004016167824 */ /* 0x000fe400078e00ff */
[----:B------:R-:W-:Y:S02]  /*5270*/  IMAD R18, R18, 0x40, R11 ;  /* 0x0000004012127824 */ /* 0x000fe400078e020b */
[----:B------:R-:W-:Y:S02]  /*5280*/  IMAD.MOV.U32 R15, RZ, RZ, RZ ;  /* 0x000000ffff0f7224 */ /* 0x000fe400078e00ff */
[----:B------:R-:W-:Y:S02]  /*5290*/  IMAD.U32 R20, RZ, RZ, UR30 ;  /* 0x0000001eff147e24 */ /* 0x000fe4000f8e00ff */
[----:B------:R-:W-:Y:S02]  /*52a0*/  IMAD.MOV.U32 R4, RZ, RZ, R3 ;  /* 0x000000ffff047224 */ /* 0x000fe400078e0003 */
[----:B------:R-:W-:-:S07]  /*52b0*/  IMAD.MOV.U32 R5, RZ, RZ, R8 ;  /* 0x000000ffff057224 */ /* 0x000fce00078e0008 */
.L_x_110:
[----:B------:R-:W0:Y:S01]  /*52c0*/  S2R R7, SR_CgaCtaId ;  /* 0x0000000000077919 */ /* 0x000e220000008800 */
[----:B------:R-:W-:-:S04]  /*52d0*/  MOV R6, 0x400 ;  /* 0x0000040000067802 */ /* 0x000fc80000000f00 */
[----:B0-----:R-:W-:Y:S02]  /*52e0*/  LEA R14, R7, R6, 0x18 ;  /* 0x00000006070e7211 */ /* 0x001fe400078ec0ff */
[----:B------:R-:W-:Y:S01]  /*52f0*/  SHF.L.U32 R6, R4, 0x1f, RZ ;  /* 0x0000001f04067819 */ /* 0x000fe200000006ff */
[----:B------:R-:W0:Y:S02]  /*5300*/  @!P2 LDC R7, c[0x0][0x500] ;  /* 0x00014000ff07ab82 */ /* 0x000e240000000800 */
[----:B------:R-:W-:-:S04]  /*5310*/  IMAD R13, R5, 0x8, R14 ;  /* 0x00000008050d7824 */ /* 0x000fc800078e020e */
[----:B------:R-:W1:Y:S02]  /*5320*/  SYNCS.PHASECHK.TRANS64.TRYWAIT P1, [R13+URZ+0x18], R6 ;  /* 0x000018060d0075a7 */ /* 0x000e64000802017f */
[----:B-1----:R-:W-:Y:S05]  /*5330*/  @!P1 BRA `(.L_x_107) ;  /* 0x00000010001c9947 */ /* 0x002fea0003800000 */
.L_x_128:
[----:B-1----:R-:W-:Y:S01]  /*5340*/  PRMT R6, R9, 0x9910, RZ ;  /* 0x0000991009067816 */ /* 0x002fe200000000ff */
[----:B0-----:R0:W-:Y:S03]  /*5350*/  @!P2 SYNCS.ARRIVE.TRANS64 RZ, [R13+URZ], R7 ;  /* 0x000000070dffa9a7 */ /* 0x0011e6000800003f */
[----:B------:R-:W-:-:S13]  /*5360*/  ISETP.NE.AND P1, PT, R6, 0x2, PT ;  /* 0x000000020600780c */ /* 0x000fda0003f25270 */
[----:B0-----:R-:W-:Y:S05]  /*5370*/  @P1 BRA `(.L_x_108) ;  /* 0x0000000000041947 */ /* 0x001fea0003800000 */
[----:B------:R-:W-:Y:S01]  /*5380*/  BPT.TRAP 0x1 ;  /* 0x000000040000795c */ /* 0x000fe20000300000 */
.L_x_108:
[----:B------:R-:W-:Y:S05]  /*5390*/  @P0 BRA `(.L_x_109) ;  /* 0x0000000000040947 */ /* 0x000fea0003800000 */
[----:B------:R-:W-:Y:S01]  /*53a0*/  BPT.TRAP 0x1 ;  /* 0x000000040000795c */ /* 0x000fe20000300000 */
.L_x_109:
[----:B------:R-:W-:Y:S01]  /*53b0*/  IMAD R6, R5, 0x8000, R14 ;  /* 0x0000800005067824 */ /* 0x000fe200078e020e */
[----:B------:R-:W-:Y:S01]  /*53c0*/  R2UR UR10, R15 ;  /* 0x000000000f0a72ca */ /* 0x000fe200000e0000 */
[----:B------:R-:W-:Y:S01]  /*53d0*/  UIADD3 UR14, UP0, UR22, 0xf0, URZ ;  /* 0x000000f0160e7890 */ /* 0x000fe2000ff1e03f */
[----:B------:R-:W-:Y:S01]  /*53e0*/  R2UR UR9, R13 ;  /* 0x000000000d0972ca */ /* 0x000fe200000e0000 */
[----:B------:R-:W-:Y:S01]  /*53f0*/  VIADD R20, R20, 0xffffffff ;  /* 0xffffffff14147836 */ /* 0x000fe20000000000 */
[----:B------:R-:W-:Y:S01]  /*5400*/  R2UR UR40, R6 ;  /* 0x00000000062872ca */ /* 0x000fe200000e0000 */
[----:B------:R-:W-:Y:S01]  /*5410*/  IMAD R6, R5, 0x2000, R12 ;  /* 0x0000200005067824 */ /* 0x000fe200078e020c */
[----:B------:R-:W-:Y:S01]  /*5420*/  R2UR UR11, R22 ;  /* 0x00000000160b72ca */ /* 0x000fe200000e0000 */
[----:B------:R-:W-:Y:S01]  /*5430*/  UIADD3.X UR15, URZ, UR23, URZ, UP0, !UPT ;  /* 0x000000173f0f7290 */ /* 0x000fe200087fe43f */
[----:B------:R-:W-:Y:S01]  /*5440*/  R2UR UR12, R19 ;  /* 0x00000000130c72ca */ /* 0x000fe200000e0000 */
[----:B------:R-:W-:Y:S01]  /*5450*/  IMAD R6, R6, 0x4, R14 ;  /* 0x0000000406067824 */ /* 0x000fe200078e020e */
[----:B------:R-:W-:Y:S01]  /*5460*/  R2UR UR35, R18 ;  /* 0x00000000122372ca */ /* 0x000fe200000e0000 */
[----:B------:R-:W-:Y:S01]  /*5470*/  UIADD3 UR4, UP1, UR22, 0x1f0, URZ ;  /* 0x000001f016047890 */ /* 0x000fe2000ff3e03f */
[----:B------:R-:W-:Y:S01]  /*5480*/  ISETP.GT.AND P3, PT, R20, 0x1, PT ;  /* 0x000000011400780c */ /* 0x000fe20003f64270 */
[----:B------:R-:W-:Y:S01]  /*5490*/  UIADD3 UR58, UR10, 0x20, URZ ;  /* 0x000000200a3a7890 */ /* 0x000fe2000fffe03f */
[----:B------:R-:W-:Y:S01]  /*54a0*/  R2UR UR18, R6 ;  /* 0x00000000061272ca */ /* 0x000fe200000e0000 */
[----:B------:R-:W-:Y:S01]  /*54b0*/  UIADD3 UR50, UR10, 0x40, URZ ;  /* 0x000000400a327890 */ /* 0x000fe2000fffe03f */
[----:B------:R-:W-:Y:S01]  /*54c0*/  VIADD R5, R5, 0x1 ;  /* 0x0000000105057836 */ /* 0x000fe20000000000 */
[----:B------:R-:W-:Y:S01]  /*54d0*/  UIADD3 UR8, UR40, 0x100, URZ ;  /* 0x0000010028087890 */ /* 0x000fe2000fffe03f */
[----:B------:R-:W-:Y:S01]  /*54e0*/  VIADD R15, R15, 0x80 ;  /* 0x000000800f0f7836 */ /* 0x000fe20000000000 */
[----:B------:R-:W-:-:S02]  /*54f0*/  UIADD3 UR56, UR40, 0x2100, URZ ;  /* 0x0000210028387890 */ /* 0x000fc4000fffe03f */
[----:B------:R-:W-:Y:S01]  /*5500*/  UIADD3 UR48, UR40, 0x4100, URZ ;  /* 0x0000410028307890 */ /* 0x000fe2000fffe03f */
[C---:B------:R-:W-:Y:S01]  /*5510*/  ISETP.NE.AND P1, PT, R5.reuse, 0x3, PT ;  /* 0x000000030500780c */ /* 0x040fe20003f25270 */
[----:B------:R-:W-:Y:S02]  /*5520*/  UIADD3 UR42, UR10, 0x60, URZ ;  /* 0x000000600a2a7890 */ /* 0x000fe4000fffe03f */
[----:B------:R-:W-:Y:S01]  /*5530*/  UIADD3 UR40, UR40, 0x6100, URZ ;  /* 0x0000610028287890 */ /* 0x000fe2000fffe03f */
[----:B------:R-:W-:Y:S01]  /*5540*/  SEL R7, RZ, 0x1, P1 ;  /* 0x00000001ff077807 */ /* 0x000fe20000800000 */
[----:B------:R-:W-:Y:S01]  /*5550*/  UMOV UR6, 0x0 ;  /* 0x0000000000067882 */ /* 0x000fe20000000000 */
[----:B------:R-:W-:Y:S01]  /*5560*/  UMOV UR7, 0x10000000 ;  /* 0x1000000000077882 */ /* 0x000fe20000000000 */
[----:B------:R-:W-:Y:S01]  /*5570*/  UIADD3.X UR5, URZ, UR23, URZ, UP1, !UPT ;  /* 0x000000173f057290 */ /* 0x000fe20008ffe43f */
[----:B------:R0:W-:Y:S01]  /*5580*/  UTMALDG.3D [UR8], [UR14], desc[UR6] ;  /* 0x000006080e0075b4 */ /* 0x0001e20008011000 */
[----:B------:R-:W-:Y:S01]  /*5590*/  UIADD3 UR32, UR18, 0x18100, URZ ;  /* 0x0001810012207890 */ /* 0x000fe2000fffe03f */
[----:B------:R-:W-:Y:S01]  /*55a0*/  LOP3.LUT R4, R4, R7, RZ, 0x3c, !PT ;  /* 0x0000000704047212 */ /* 0x000fe200078e3cff */
[----:B------:R-:W-:Y:S01]  /*55b0*/  UIADD3 UR24, UR18, 0x1a100, URZ ;  /* 0x0001a10012187890 */ /* 0x000fe2000fffe03f */
[----:B------:R-:W-:Y:S01]  /*55c0*/  SEL R5, R5, RZ, P1 ;  /* 0x000000ff05057207 */ /* 0x000fe20000800000 */
[----:B------:R-:W-:Y:S01]  /*55d0*/  UIADD3 UR16, UR18, 0x1c100, URZ ;  /* 0x0001c10012107890 */ /* 0x000fe2000fffe03f */
[----:B------:R-:W-:Y:S01]  /*55e0*/  UMOV UR57, UR9 ;  /* 0x0000000900397c82 */ /* 0x000fe20008000000 */
        /* <DEDUP_REMOVED lines=8> */
[----:B------:R1:W-:Y:S01]  /*5670*/  UTMALDG.3D [UR56], [UR14], desc[UR6] ;  /* 0x000006380e0075b4 */ /* 0x0003e20008011000 */
[----:B------:R-:W-:Y:S01]  /*5680*/  UMOV UR31, 0x30000 ;  /* 0x00030000001f7882 */ /* 0x000fe20000000000 */
[----:B------:R-:W-:Y:S01]  /*5690*/  UMOV UR33, UR9 ;  /* 0x0000000900217c82 */ /* 0x000fe20008000000 */
[----:B------:R-:W-:Y:S01]  /*56a0*/  UMOV UR34, UR10 ;  /* 0x0000000a00227c82 */ /* 0x000fe20008000000 */
[----:B------:R-:W-:Y:S01]  /*56b0*/  UMOV UR36, UR12 ;  /* 0x0000000c00247c82 */ /* 0x000fe20008000000 */
[----:B------:R-:W-:Y:S01]  /*56c0*/  UMOV UR25, UR9 ;  /* 0x0000000900197c82 */ /* 0x000fe20008000000 */
[----:B------:R-:W-:Y:S01]  /*56d0*/  UMOV UR27, UR35 ;  /* 0x00000023001b7c82 */ /* 0x000fe20008000000 */
[----:B------:R-:W-:Y:S01]  /*56e0*/  UMOV UR28, UR12 ;  /* 0x0000000c001c7c82 */ /* 0x000fe20008000000 */
[----:B0-----:R-:W-:Y:S01]  /*56f0*/  UIADD3 UR8, UR18, 0x1e100, URZ ;  /* 0x0001e10012087890 */ /* 0x001fe2000fffe03f */
[----:B------:R1:W-:Y:S01]  /*5700*/  UTMALDG.3D [UR48], [UR14], desc[UR6] ;  /* 0x000006300e0075b4 */ /* 0x0003e20008011000 */
        /* <DEDUP_REMOVED lines=8> */
[----:B------:R1:W-:Y:S01]  /*5790*/  UTMALDG.3D.MULTICAST [UR32], [UR4], UR31, desc[UR6] ;  /* 0x00000620040073b4 */ /* 0x0003e2000801181f */
[----:B------:R1:W-:Y:S01]  /*57a0*/  UTMALDG.3D.MULTICAST [UR24], [UR4], UR31, desc[UR6] ;  /* 0x00000618040073b4 */ /* 0x0003e2000801181f */
[----:B------:R1:W-:Y:S01]  /*57b0*/  UTMALDG.3D.MULTICAST [UR16], [UR4], UR31, desc[UR6] ;  /* 0x00000610040073b4 */ /* 0x0003e2000801181f */
[----:B------:R1:W-:Y:S02]  /*57c0*/  UTMALDG.3D.MULTICAST [UR8], [UR4], UR31, desc[UR6] ;  /* 0x00000608040073b4 */ /* 0x0003e4000801181f */
[----:B-1----:R-:W-:Y:S05]  /*57d0*/  @P3 BRA `(.L_x_110) ;  /* 0xfffffff800b83947 */ /* 0x002fea000383ffff */
.L_x_106:
[----:B------:R-:W-:Y:S05]  /*57e0*/  BSYNC B1 ;  /* 0x0000000000017941 */ /* 0x000fea0003800000 */
.L_x_105:
[----:B------:R-:W2:Y:S01]  /*57f0*/  LDL.64 R24, [R1] ;  /* 0x0000000001187983 */ /* 0x000ea20000100a00 */
[----:B------:R-:W-:Y:S01]  /*5800*/  LOP3.LUT P4, RZ, R10, 0xff, RZ, 0xc0, !PT ;  /* 0x000000ff0aff7812 */ /* 0x000fe2000788c0ff */
[----:B------:R-:W-:Y:S01]  /*5810*/  VIADD R7, R8, UR37 ;  /* 0x0000002508077c36 */ /* 0x000fe20008000000 */
[----:B------:R-:W-:Y:S01]  /*5820*/  ULDC.64 UR4, c[0x0][0x650] ;  /* 0x0001940000047ab9 */ /* 0x000fe20000000a00 */
[----:B------:R-:W-:Y:S01]  /*5830*/  IMAD.U32 R8, RZ, RZ, UR37 ;  /* 0x00000025ff087e24 */ /* 0x000fe2000f8e00ff */
[----:B------:R-:W-:Y:S01]  /*5840*/  UISETP.GE.U32.AND UP0, UPT, UR37, 0x3, UPT ;  /* 0x000000032500788c */ /* 0x000fe2000bf06070 */
[----:B------:R-:W-:Y:S01]  /*5850*/  BSSY B1, `(.L_x_111) ;  /* 0x000006c000017945 */ /* 0x000fe20003800000 */
[----:B------:R-:W-:Y:S01]  /*5860*/  ISETP.GT.U32.AND P1, PT, R7, 0x2, PT ;  /* 0x000000020700780c */ /* 0x000fe20003f24070 */
[----:B------:R-:W-:Y:S01]  /*5870*/  IMAD.MOV.U32 R22, RZ, RZ, -0x1 ;  /* 0xffffffffff167424 */ /* 0x000fe200078e00ff */
[----:B------:R-:W-:Y:S01]  /*5880*/  PRMT R10, RZ, 0x7610, R10 ;  /* 0x00007610ff0a7816 */ /* 0x000fe2000000000a */
[----:B------:R-:W-:Y:S01]  /*5890*/  IMAD.MOV.U32 R18, RZ, RZ, -0x1 ;  /* 0xffffffffff127424 */ /* 0x000fe200078e00ff */
[----:B------:R-:W-:Y:S01]  /*58a0*/  ISETP.LT.U32.AND P1, PT, R8, 0x3, P1 ;  /* 0x000000030800780c */ /* 0x000fe20000f21070 */
[----:B------:R-:W-:Y:S01]  /*58b0*/  IMAD.MOV.U32 R19, RZ, RZ, -0x1 ;  /* 0xffffffffff137424 */ /* 0x000fe200078e00ff */
[----:B------:R-:W-:Y:S01]  /*58c0*/  PLOP3.LUT P3, PT, PT, PT, UP0, 0x80, 0x0 ;  /* 0x000000000000781c */ /* 0x000fe20003f6f008 */
[----:B------:R-:W0:Y:S01]  /*58d0*/  @P4 S2R R5, SR_CgaCtaId ;  /* 0x0000000000054919 */ /* 0x000e220000008800 */
[----:B------:R-:W-:-:S04]  /*58e0*/  @P4 MOV R4, 0x400 ;  /* 0x0000040000044802 */ /* 0x000fc80000000f00 */
[----:B0-----:R-:W-:Y:S01]  /*58f0*/  @P4 LEA R6, R5, R4, 0x18 ;  /* 0x0000000405064211 */ /* 0x001fe200078ec0ff */
[----:B------:R-:W-:Y:S01]  /*5900*/  IMAD.WIDE.U32 R4, R7, -0x55555555, RZ ;  /* 0xaaaaaaab07047825 */ /* 0x000fe200078e00ff */
[----:B------:R-:W-:Y:S02]  /*5910*/  SEL R4, RZ, 0x1, !P1 ;  /* 0x00000001ff047807 */ /* 0x000fe40004800000 */
[----:B------:R0:W-:Y:S02]  /*5920*/  @P4 SYNCS.ARRIVE.TRANS64.A1T0 RZ, [R6+URZ+0x68], RZ ;  /* 0x000068ff06ff49a7 */ /* 0x0001e4000810003f */
[----:B------:R-:W-:Y:S02]  /*5930*/  LOP3.LUT R3, R3, R4, RZ, 0x3c, !PT ;  /* 0x0000000403037212 */ /* 0x000fe400078e3cff */
[----:B------:R-:W-:Y:S02]  /*5940*/  PRMT R4, RZ, 0x7610, R4 ;  /* 0x00007610ff047816 */ /* 0x000fe40000000004 */
[----:B0-----:R-:W-:-:S04]  /*5950*/  SHF.R.U32.HI R6, RZ, 0x1, R5 ;  /* 0x00000001ff067819 */ /* 0x001fc80000011605 */
[----:B------:R-:W-:Y:S01]  /*5960*/  @P3 LOP3.LUT R3, R3, 0x1, R6, 0x78, !PT ;  /* 0x0000000103033812 */ /* 0x000fe200078e7806 */
[----:B------:R-:W-:Y:S01]  /*5970*/  IMAD R8, R6, -0x3, R7 ;  /* 0xfffffffd06087824 */ /* 0x000fe200078e0207 */
[----:B--2---:R-:W-:-:S04]  /*5980*/  IADD3 R16, P4, R16, R24, RZ ;  /* 0x0000001810107210 */ /* 0x004fc80007f9e0ff */
[----:B------:R-:W-:Y:S01]  /*5990*/  ISETP.GE.U32.AND P1, PT, R16, UR4, PT ;  /* 0x0000000410007c0c */ /* 0x000fe2000bf26070 */
[----:B------:R-:W-:-:S05]  /*59a0*/  IMAD.X R17, R17, 0x1, R0, P4 ;  /* 0x0000000111117824 */ /* 0x000fca00020e0600 */
[----:B------:R-:W-:-:S13]  /*59b0*/  ISETP.GE.U32.AND.EX P1, PT, R17, UR5, PT, P1 ;  /* 0x0000000511007c0c */ /* 0x000fda000bf26110 */
[----:B------:R-:W-:Y:S05]  /*59c0*/  @P1 BRA `(.L_x_112) ;  /* 0x0000000400501947 */ /* 0x000fea0003800000 */
[----:B------:R-:W0:Y:S01]  /*59d0*/  S2R R13, SR_CTAID.X ;  /* 0x00000000000d7919 */ /* 0x000e220000002500 */
[----:B------:R-:W-:Y:S01]  /*59e0*/  ULDC.64 UR4, c[0x0][0x628] ;  /* 0x00018a0000047ab9 */ /* 0x000fe20000000a00 */
[----:B------:R-:W-:Y:S01]  /*59f0*/  ULDC UR7, c[0x0][0x630] ;  /* 0x00018c0000077ab9 */ /* 0x000fe20000000800 */
[----:B------:R-:W-:Y:S01]  /*5a00*/  ISETP.NE.U32.AND P1, PT, RZ, UR4, PT ;  /* 0x00000004ff007c0c */ /* 0x000fe2000bf25070 */
[----:B------:R-:W1:Y:S01]  /*5a10*/  S2R R14, SR_CTAID.Y ;  /* 0x00000000000e7919 */ /* 0x000e620000002600 */
[----:B------:R-:W-:Y:S01]  /*5a20*/  ULDC UR8, c[0x0][0x150] ;  /* 0x0000540000087ab9 */ /* 0x000fe20000000800 */
[----:B------:R-:W-:Y:S01]  /*5a30*/  IMAD.MOV.U32 R4, RZ, RZ, R16 ;  /* 0x000000ffff047224 */ /* 0x000fe200078e0010 */
[----:B------:R-:W-:Y:S01]  /*5a40*/  ISETP.NE.AND.EX P1, PT, RZ, UR5, PT, P1 ;  /* 0x00000005ff007c0c */ /* 0x000fe2000bf25310 */
[----:B------:R-:W-:Y:S01]  /*5a50*/  IMAD.MOV.U32 R5, RZ, RZ, R17 ;  /* 0x000000ffff057224 */ /* 0x000fe200078e0011 */
[----:B0-----:R-:W-:-:S11]  /*5a60*/  I2FP.F32.U32 R18, R13 ;  /* 0x0000000d00127245 */ /* 0x001fd60000201000 */
[----:B------:R-:W-:Y:S05]  /*5a70*/  @!P1 BRA `(.L_x_113) ;  /* 0x0000000000289947 */ /* 0x000fea0003800000 */
[----:B------:R-:W-:Y:S02]  /*5a80*/  ULDC UR6, c[0x0][0x634] ;  /* 0x00018d0000067ab9 */ /* 0x000fe40000000800 */
[----:B------:R-:W-:-:S05]  /*5a90*/  IADD3 R5, P1, R16, UR6, RZ ;  /* 0x0000000610057c10 */ /* 0x000fca000ff3e0ff */
[----:B------:R-:W-:-:S04]  /*5aa0*/  IMAD.X R15, RZ, RZ, R17, P1 ;  /* 0x000000ffff0f7224 */ /* 0x000fc800008e0611 */
[----:B------:R-:W-:-:S04]  /*5ab0*/  IMAD.WIDE.U32 R6, R15, UR4, RZ ;  /* 0x000000040f067c25 */ /* 0x000fc8000f8e00ff */
[----:B------:R-:W-:-:S04]  /*5ac0*/  IMAD.WIDE.U32 R6, P1, R5, UR5, R6 ;  /* 0x0000000505067c25 */ /* 0x000fc8000f820006 */
[----:B------:R-:W-:-:S04]  /*5ad0*/  IMAD.WIDE.U32 R4, R5, UR4, RZ ;  /* 0x0000000405047c25 */ /* 0x000fc8000f8e00ff */
[----:B------:R-:W-:Y:S01]  /*5ae0*/  IMAD.MOV.U32 R4, RZ, RZ, R7 ;  /* 0x000000ffff047224 */ /* 0x000fe200078e0007 */
[----:B------:R-:W-:Y:S01]  /*5af0*/  IADD3 RZ, P3, R5, R6, RZ ;  /* 0x0000000605ff7210 */ /* 0x000fe20007f7e0ff */
[----:B------:R-:W-:-:S04]  /*5b00*/  IMAD.X R5, RZ, RZ, RZ, P1 ;  /* 0x000000ffff057224 */ /* 0x000fc800008e06ff */
[----:B------:R-:W-:-:S08]  /*5b10*/  IMAD.WIDE.U32.X R4, R15, UR5, R4, P3 ;  /* 0x000000050f047c25 */ /* 0x000fd000098e0404 */
.L_x_113:
[--C-:B------:R-:W-:Y:S01]  /*5b20*/  SHF.R.U64 R19, R4, UR7, R5.reuse ;  /* 0x0000000704137c19 */ /* 0x100fe20008001205 */
[----:B------:R-:W-:Y:S01]  /*5b30*/  FMUL R18, R18, UR8 ;  /* 0x0000000812127c20 */ /* 0x000fe20008400000 */
[----:B------:R-:W-:Y:S01]  /*5b40*/  SHF.R.U32.HI R4, RZ, UR7, R5 ;  /* 0x00000007ff047c19 */ /* 0x000fe20008011605 */
[----:B------:R-:W0:Y:S01]  /*5b50*/  LDC R6, c[0x0][0x144] ;  /* 0x00005100ff067b82 */ /* 0x000e220000000800 */
[----:B------:R-:W-:Y:S01]  /*5b60*/  IADD3 R5, P1, RZ, -R19, RZ ;  /* 0x80000013ff057210 */ /* 0x000fe20007f3e0ff */
[----:B------:R-:W-:Y:S01]  /*5b70*/  ULDC UR6, c[0x0][0x154] ;  /* 0x0000550000067ab9 */ /* 0x000fe20000000800 */
[----:B-1----:R-:W-:Y:S01]  /*5b80*/  I2FP.F32.U32 R7, R14 ;  /* 0x0000000e00077245 */ /* 0x002fe20000201000 */
[----:B------:R-:W1:Y:S01]  /*5b90*/  F2I.U32.TRUNC.NTZ R18, R18 ;  /* 0x0000001200127305 */ /* 0x000e62000020f000 */
[----:B------:R-:W-:Y:S01]  /*5ba0*/  ULDC.64 UR4, c[0x0][0x620] ;  /* 0x0001880000047ab9 */ /* 0x000fe20000000a00 */
[----:B------:R-:W-:Y:S01]  /*5bb0*/  IMAD.X R4, RZ, RZ, ~R4, P1 ;  /* 0x000000ffff047224 */ /* 0x000fe200008e0e04 */
[----:B------:R-:W-:Y:S01]  /*5bc0*/  ISETP.NE.AND P4, PT, R2, 0x1, PT ;  /* 0x000000010200780c */ /* 0x000fe20003f85270 */
[----:B------:R-:W-:Y:S01]  /*5bd0*/  FMUL R20, R7, UR6 ;  /* 0x0000000607147c20 */ /* 0x000fe20008400000 */
[----:B------:R-:W2:Y:S01]  /*5be0*/  LDC R21, c[0x0][0x148] ;  /* 0x00005200ff157b82 */ /* 0x000ea20000000800 */
[----:B------:R-:W-:Y:S01]  /*5bf0*/  IMAD R4, R4, UR4, RZ ;  /* 0x0000000404047c24 */ /* 0x000fe2000f8e02ff */
[----:B------:R-:W-:-:S02]  /*5c00*/  ULDC.64 UR6, c[0x0][0x640] ;  /* 0x0001900000067ab9 */ /* 0x000fc40000000a00 */
[----:B------:R-:W-:Y:S01]  /*5c10*/  ISETP.NE.U32.AND P1, PT, RZ, UR6, PT ;  /* 0x00000006ff007c0c */ /* 0x000fe2000bf25070 */
[----:B------:R-:W3:Y:S01]  /*5c20*/  F2I.U32.TRUNC.NTZ R20, R20 ;  /* 0x0000001400147305 */ /* 0x000ee2000020f000 */
[C---:B------:R-:W-:Y:S02]  /*5c30*/  IMAD R7, R5.reuse, UR5, R4 ;  /* 0x0000000505077c24 */ /* 0x040fe4000f8e0204 */
[----:B------:R-:W-:Y:S01]  /*5c40*/  IMAD.WIDE.U32 R4, R5, UR4, R16 ;  /* 0x0000000405047c25 */ /* 0x000fe2000f8e0010 */
[----:B------:R-:W-:Y:S01]  /*5c50*/  ULDC UR4, c[0x0][0x618] ;  /* 0x0001860000047ab9 */ /* 0x000fe20000000800 */
[----:B------:R-:W-:Y:S02]  /*5c60*/  ISETP.NE.AND.EX P1, PT, RZ, UR7, PT, P1 ;  /* 0x00000007ff007c0c */ /* 0x000fe4000bf25310 */
[----:B------:R-:W-:Y:S02]  /*5c70*/  IMAD.IADD R5, R5, 0x1, R7 ;  /* 0x0000000105057824 */ /* 0x000fe400078e0207 */
[----:B-1----:R-:W-:-:S03]  /*5c80*/  IMAD.MOV R18, RZ, RZ, -R18 ;  /* 0x000000ffff127224 */ /* 0x002fc600078e0a12 */
[----:B------:R-:W-:Y:S01]  /*5c90*/  SHF.R.U64 R15, R4, UR4, R5 ;  /* 0x00000004040f7c19 */ /* 0x000fe20008001205 */
[----:B0-----:R-:W-:Y:S01]  /*5ca0*/  IMAD R13, R6, R18, R13 ;  /* 0x00000012060d7224 */ /* 0x001fe200078e020d */
[----:B------:R-:W-:Y:S01]  /*5cb0*/  SHF.R.U32.HI R4, RZ, UR4, R5 ;  /* 0x00000004ff047c19 */ /* 0x000fe20008011605 */
[----:B------:R-:W-:Y:S01]  /*5cc0*/  ULDC UR4, c[0x0][0x608] ;  /* 0x0001820000047ab9 */ /* 0x000fe20000000800 */
[----:B---3--:R-:W-:Y:S02]  /*5cd0*/  IMAD.MOV R6, RZ, RZ, -R20 ;  /* 0x000000ffff067224 */ /* 0x008fe400078e0a14 */
[--C-:B------:R-:W-:Y:S02]  /*5ce0*/  SHF.R.U64 R18, R15, UR4, R4.reuse ;  /* 0x000000040f127c19 */ /* 0x100fe40008001204 */
[----:B------:R-:W-:Y:S01]  /*5cf0*/  SHF.R.U32.HI R5, RZ, UR4, R4 ;  /* 0x00000004ff057c19 */ /* 0x000fe20008011604 */
[----:B------:R-:W-:Y:S01]  /*5d00*/  ULDC UR4, c[0x0][0x658] ;  /* 0x0001960000047ab9 */ /* 0x000fe20000000800 */
[----:B--2---:R-:W-:-:S02]  /*5d10*/  @P4 IMAD R13, R21, R6, R14 ;  /* 0x00000006150d4224 */ /* 0x004fc400078e020e */
[--C-:B------:R-:W-:Y:S02]  /*5d20*/  SHF.R.U64 R14, R18, UR4, R5.reuse ;  /* 0x00000004120e7c19 */ /* 0x100fe40008001205 */
[----:B------:R-:W-:-:S03]  /*5d30*/  SHF.R.U32.HI R21, RZ, UR4, R5 ;  /* 0x00000004ff157c19 */ /* 0x000fc60008011605 */
[----:B------:R-:W-:Y:S02]  /*5d40*/  IMAD.MOV.U32 R6, RZ, RZ, R14 ;  /* 0x000000ffff067224 */ /* 0x000fe400078e000e */
[----:B------:R-:W-:Y:S01]  /*5d50*/  IMAD.MOV.U32 R5, RZ, RZ, R21 ;  /* 0x000000ffff057224 */ /* 0x000fe200078e0015 */
[----:B------:R-:W-:Y:S06]  /*5d60*/  @!P1 BRA `(.L_x_114) ;  /* 0x00000000002c9947 */ /* 0x000fec0003800000 */
        /* <DEDUP_REMOVED lines=9> */
[----:B------:R-:W-:-:S04]  /*5e00*/  IMAD.WIDE.U32.X R4, R21, UR7, R4, P3 ;  /* 0x0000000715047c25 */ /* 0x000fc800098e0404 */
[----:B------:R-:W-:-:S07]  /*5e10*/  IMAD.MOV.U32 R6, RZ, RZ, R4 ;  /* 0x000000ffff067224 */ /* 0x000fce00078e0004 */
.L_x_114:
[----:B------:R-:W-:Y:S01]  /*5e20*/  ULDC UR4, c[0x0][0x648] ;  /* 0x0001920000047ab9 */ /* 0x000fe20000000800 */
[----:B------:R-:W-:Y:S01]  /*5e30*/  LOP3.LUT R4, R18, UR29, RZ, 0xc0, !PT ;  /* 0x0000001d12047c12 */ /* 0x000fe2000f8ec0ff */
[----:B------:R-:W-:Y:S01]  /*5e40*/  ULDC UR5, c[0x0][0x610] ;  /* 0x0001840000057ab9 */ /* 0x000fe20000000800 */
[----:B------:R-:W-:Y:S01]  /*5e50*/  SHF.R.U64 R5, R6, UR4, R5 ;  /* 0x0000000406057c19 */ /* 0x000fe20008001205 */
[----:B------:R-:W-:Y:S01]  /*5e60*/  ULDC UR4, c[0x0][0x638] ;  /* 0x00018e0000047ab9 */ /* 0x000fe20000000800 */
[----:B------:R-:W-:-:S03]  /*5e70*/  LOP3.LUT R15, R15, UR13, RZ, 0xc0, !PT ;  /* 0x0000000d0f0f7c12 */ /* 0x000fc6000f8ec0ff */
[----:B------:R-:W-:Y:S02]  /*5e80*/  IMAD.MOV R7, RZ, RZ, -R5 ;  /* 0x000000ffff077224 */ /* 0x000fe400078e0a05 */
[----:B------:R-:W-:Y:S02]  /*5e90*/  IMAD R4, R5, UR21, R4 ;  /* 0x0000001505047c24 */ /* 0x000fe4000f8e0204 */
[----:B------:R-:W-:Y:S01]  /*5ea0*/  IMAD R14, R7, UR4, R14 ;  /* 0x00000004070e7c24 */ /* 0x000fe2000f8e020e */
[----:B------:R-:W-:Y:S01]  /*5eb0*/  ULDC UR4, c[0x0][0x600] ;  /* 0x0001800000047ab9 */ /* 0x000fe20000000800 */
[----:B------:R-:W-:Y:S02]  /*5ec0*/  IMAD R13, R4, UR5, R13 ;  /* 0x00000005040d7c24 */ /* 0x000fe4000f8e020d */
[----:B------:R-:W-:Y:S02]  /*5ed0*/  IMAD R14, R14, UR4, R15 ;  /* 0x000000040e0e7c24 */ /* 0x000fe4000f8e020f */
[----:B------:R-:W-:-:S03]  /*5ee0*/  IMAD.MOV.U32 R4, RZ, RZ, 0x1 ;  /* 0x00000001ff047424 */ /* 0x000fc600078e00ff */
[----:B------:R-:W-:Y:S02]  /*5ef0*/  SEL R18, R14, R13, !P4 ;  /* 0x0000000d0e127207 */ /* 0x000fe40006000000 */
[----:B------:R-:W-:-:S07]  /*5f00*/  SEL R22, R13, R14, !P4 ;  /* 0x0000000e0d167207 */ /* 0x000fce0006000000 */
.L_x_112:
[----:B------:R-:W-:Y:S05]  /*5f10*/  BSYNC B1 ;  /* 0x0000000000017941 */ /* 0x000fea0003800000 */
.L_x_111:
[----:B------:R-:W-:-:S13]  /*5f20*/  LOP3.LUT P1, RZ, R4, 0xff, RZ, 0xc0, !PT ;  /* 0x000000ff04ff7812 */ /* 0x000fda000782c0ff */
[----:B------:R-:W-:Y:S05]  /*5f30*/  @P1 BRA `(.L_x_115) ;  /* 0xfffffff000ac1947 */ /* 0x000fea000383ffff */
[----:B------:R-:W-:Y:S05]  /*5f40*/  BSYNC B0 ;  /* 0x0000000000007941 */ /* 0x000fea0003800000 */
.L_x_103:
[----:B------:R-:W-:-:S03]  /*5f50*/  UMOV UR4, 0xffffffff ;  /* 0xffffffff00047882 */ /* 0x000fc60000000000 */
[----:B------:R-:W-:Y:S05]  /*5f60*/  BRA.DIV UR4, `(.L_x_116) ;  /* 0x0000000604247947 */ /* 0x000fea000b800000 */
[----:B------:R-:W-:-:S13]  /*5f70*/  ELECT P6, URZ, PT ;  /* 0x00000000003f782f */ /* 0x000fda00038c0000 */
.L_x_131:
[----:B------:R-:W-:Y:S04]  /*5f80*/  BSSY B0, `(.L_x_117) ;  /* 0x0000022000007945 */ /* 0x000fe80003800000 */
[----:B------:R-:W-:Y:S05]  /*5f90*/  @!P6 BRA `(.L_x_118) ;  /* 0x000000000080e947 */ /* 0x000fea0003800000 */
[----:B------:R-:W-:-:S04]  /*5fa0*/  LOP3.LUT R23, R23, 0x2, RZ, 0xfc, !PT ;  /* 0x0000000217177812 */ /* 0x000fc800078efcff */
[----:B------:R-:W-:-:S13]  /*5fb0*/  ISETP.NE.AND P0, PT, R23, 0x3, PT ;  /* 0x000000031700780c */ /* 0x000fda0003f05270 */
[----:B------:R-:W-:Y:S05]  /*5fc0*/  @!P0 BRA `(.L_x_119) ;  /* 0x0000000000048947 */ /* 0x000fea0003800000 */
[----:B------:R-:W-:Y:S01]  /*5fd0*/  BPT.TRAP 0x1 ;  /* 0x000000040000795c */ /* 0x000fe20000300000 */
.L_x_119:
[----:B------:R-:W0:Y:S01]  /*5fe0*/  S2R R5, SR_CgaCtaId ;  /* 0x0000000000057919 */ /* 0x000e220000008800 */
[----:B------:R-:W-:Y:S02]  /*5ff0*/  MOV R0, 0x400 ;  /* 0x0000040000007802 */ /* 0x000fe40000000f00 */
[----:B------:R-:W-:Y:S02]  /*6000*/  SHF.L.U32 R2, R3, 0x1f, RZ ;  /* 0x0000001f03027819 */ /* 0x000fe400000006ff */
[----:B0-----:R-:W-:-:S05]  /*6010*/  LEA R5, R5, R0, 0x18 ;  /* 0x0000000005057211 */ /* 0x001fca00078ec0ff */
[----:B------:R-:W-:-:S04]  /*6020*/  VIADD R5, R5, 0x18 ;  /* 0x0000001805057836 */ /* 0x000fc80000000000 */
[C---:B------:R-:W-:Y:S02]  /*6030*/  IMAD R7, R8.reuse, 0x8, R5 ;  /* 0x0000000808077824 */ /* 0x040fe400078e0205 */
[----:B------:R-:W-:Y:S02]  /*6040*/  VIADD R8, R8, 0x1 ;  /* 0x0000000108087836 */ /* 0x000fe40000000000 */
[----:B------:R-:W0:Y:S03]  /*6050*/  SYNCS.PHASECHK.TRANS64.TRYWAIT P0, [R7+URZ], R2 ;  /* 0x00000002070075a7 */ /* 0x000e26000800017f */
[----:B------:R-:W-:-:S04]  /*6060*/  ISETP.NE.AND P1, PT, R8, 0x3, PT ;  /* 0x000000030800780c */ /* 0x000fc80003f25270 */
[----:B------:R-:W-:Y:S02]  /*6070*/  SEL R0, RZ, 0x1, P1 ;  /* 0x00000001ff007807 */ /* 0x000fe40000800000 */
[----:B------:R-:W-:Y:S02]  /*6080*/  SEL R8, R8, RZ, P1 ;  /* 0x000000ff08087207 */ /* 0x000fe40000800000 */
[----:B------:R-:W-:-:S03]  /*6090*/  LOP3.LUT R9, R3, R0, RZ, 0x3c, !PT ;  /* 0x0000000003097212 */ /* 0x000fc600078e3cff */
[----:B------:R-:W-:Y:S01]  /*60a0*/  IMAD R4, R8, 0x8, R5 ;  /* 0x0000000808047824 */ /* 0x000fe200078e0205 */
[----:B------:R-:W-:Y:S01]  /*60b0*/  SHF.L.U32 R3, R9, 0x1f, RZ ;  /* 0x0000001f09037819 */ /* 0x000fe200000006ff */
[----:B0-----:R-:W-:Y:S06]  /*60c0*/  @!P0 BRA `(.L_x_120) ;  /* 0x0000000000ec8947 */ /* 0x001fec0003800000 */
.L_x_132:
[----:B------:R-:W1:Y:S01]  /*60d0*/  SYNCS.PHASECHK.TRANS64.TRYWAIT P0, [R4+URZ], R3 ;  /* 0x00000003040075a7 */ /* 0x000e62000800017f */
[----:B------:R-:W-:-:S05]  /*60e0*/  VIADD R0, R8, 0x1 ;  /* 0x0000000108007836 */ /* 0x000fca0000000000 */
[----:B------:R-:W-:-:S04]  /*60f0*/  ISETP.NE.AND P1, PT, R0, 0x3, PT ;  /* 0x000000030000780c */ /* 0x000fc80003f25270 */
[----:B0-----:R-:W-:Y:S02]  /*6100*/  SEL R2, RZ, 0x1, P1 ;  /* 0x00000001ff027807 */ /* 0x001fe40000800000 */
[----:B------:R-:W-:Y:S02]  /*6110*/  SEL R0, R0, RZ, P1 ;  /* 0x000000ff00007207 */ /* 0x000fe40000800000 */
[----:B------:R-:W-:Y:S01]  /*6120*/  LOP3.LUT R2, R9, R2, RZ, 0x3c, !PT ;  /* 0x0000000209027212 */ /* 0x000fe200078e3cff */
[----:B-1----:R-:W-:Y:S06]  /*6130*/  @!P0 BRA `(.L_x_121) ;  /* 0x0000000000e48947 */ /* 0x002fec0003800000 */
.L_x_133:
[----:B------:R-:W-:Y:S01]  /*6140*/  IMAD R5, R0, 0x8, R5 ;  /* 0x0000000800057824 */ /* 0x000fe200078e0205 */
[----:B------:R-:W-:-:S07]  /*6150*/  SHF.L.U32 R0, R2, 0x1f, RZ ;  /* 0x0000001f02007819 */ /* 0x000fce00000006ff */
.L_x_122:
[----:B-1----:R1:W2:Y:S02]  /*6160*/  SYNCS.PHASECHK.TRANS64.TRYWAIT P0, [R5+URZ], R0 ;  /* 0x00000000050075a7 */ /* 0x0022a4000800017f */
[----:B--2---:R-:W-:Y:S05]  /*6170*/  @!P0 NANOSLEEP.SYNCS 0x989680 ;  /* 0x009896800000895d */ /* 0x004fea0003900000 */
[----:B------:R-:W2:Y:S02]  /*6180*/  @!P0 SYNCS.PHASECHK.TRANS64 P0, [R5+URZ], R0 ;  /* 0x00000000050085a7 */ /* 0x000ea4000800007f */
[----:B--2---:R-:W-:Y:S05]  /*6190*/  @!P0 BRA `(.L_x_122) ;  /* 0xfffffffc00f08947 */ /* 0x004fea000383ffff */
.L_x_118:
[----:B------:R-:W-:Y:S05]  /*61a0*/  BSYNC B0 ;  /* 0x0000000000007941 */ /* 0x000fea0003800000 */
.L_x_117:
[----:B------:R-:W-:Y:S05]  /*61b0*/  EXIT ;  /* 0x000000000000794d */ /* 0x000fea0003800000 */
.L_x_19:
[----:B0-----:R-:W-:-:S04]  /*61c0*/  IMAD.U32 R3, RZ, RZ, UR43 ;  /* 0x0000002bff037e24 */ /* 0x001fc8000f8e00ff */
[----:B------:R0:W1:Y:S03]  /*61d0*/  SYNCS.PHASECHK.TRANS64.TRYWAIT P0, [R3+URZ+-0x8], R0 ;  /* 0xfffff800030075a7 */ /* 0x000066000800017f */
[----:B-1----:R-:W-:Y:S05]  /*61e0*/  @!P0 NANOSLEEP.SYNCS 0x989680 ;  /* 0x009896800000895d */ /* 0x002fea0003900000 */
[----:B------:R-:W1:Y:S02]  /*61f0*/  @!P0 SYNCS.PHASECHK.TRANS64 P0, [R3+URZ+-0x8], R0 ;  /* 0xfffff800030085a7 */ /* 0x000e64000800007f */
[----:B-1----:R-:W-:Y:S05]  /*6200*/  @!P0 BRA `(.L_x_19) ;  /* 0xfffffffc00ec8947 */ /* 0x002fea000383ffff */
[----:B------:R-:W-:Y:S05]  /*6210*/  BRA `(.L_x_123) ;  /* 0xffffffb4007c7947 */ /* 0x000fea000383ffff */
.L_x_24:
[----:B-1----:R1:W2:Y:S02]  /*6220*/  SYNCS.PHASECHK.TRANS64.TRYWAIT P1, [R3+URZ], R0 ;  /* 0x00000000030075a7 */ /* 0x0022a4000802017f */
[----:B--2---:R-:W-:Y:S05]  /*6230*/  @!P1 NANOSLEEP.SYNCS 0x989680 ;  /* 0x009896800000995d */ /* 0x004fea0003900000 */
[----:B------:R-:W2:Y:S02]  /*6240*/  @!P1 SYNCS.PHASECHK.TRANS64 P1, [R3+URZ], R0 ;  /* 0x00000000030095a7 */ /* 0x000ea4000802007f */
[----:B--2---:R-:W-:Y:S05]  /*6250*/  @!P1 BRA `(.L_x_24) ;  /* 0xfffffffc00f09947 */ /* 0x004fea000383ffff */
[----:B------:R-:W-:Y:S05]  /*6260*/  BRA `(.L_x_23) ;  /* 0xffffffb400e87947 */ /* 0x000fea000383ffff */
.L_x_29:
[----:B-1----:R-:W-:-:S04]  /*6270*/  IMAD.U32 R5, RZ, RZ, UR5 ;  /* 0x00000005ff057e24 */ /* 0x002fc8000f8e00ff */
[----:B------:R1:W2:Y:S03]  /*6280*/  SYNCS.PHASECHK.TRANS64.TRYWAIT P1, [R5+URZ], R4 ;  /* 0x00000004050075a7 */ /* 0x0002a6000802017f */
[----:B--2---:R-:W-:Y:S05]  /*6290*/  @!P1 NANOSLEEP.SYNCS 0x989680 ;  /* 0x009896800000995d */ /* 0x004fea0003900000 */
[----:B------:R-:W2:Y:S02]  /*62a0*/  @!P1 SYNCS.PHASECHK.TRANS64 P1, [R5+URZ], R4 ;  /* 0x00000004050095a7 */ /* 0x000ea4000802007f */
[----:B--2---:R-:W-:Y:S05]  /*62b0*/  @!P1 BRA `(.L_x_29) ;  /* 0xfffffffc00ec9947 */ /* 0x004fea000383ffff */
[----:B------:R-:W-:Y:S05]  /*62c0*/  BRA `(.L_x_28) ;  /* 0xffffffbc00f07947 */ /* 0x000fea000383ffff */
.L_x_35:
[----:B0-----:R-:W-:-:S04]  /*62d0*/  IMAD.U32 R3, RZ, RZ, UR43 ;  /* 0x0000002bff037e24 */ /* 0x001fc8000f8e00ff */
[----:B------:R0:W1:Y:S03]  /*62e0*/  SYNCS.PHASECHK.TRANS64.TRYWAIT P0, [R3+URZ+0x8], R0 ;  /* 0x00000800030075a7 */ /* 0x000066000800017f */
[----:B-1----:R-:W-:Y:S05]  /*62f0*/  @!P0 NANOSLEEP.SYNCS 0x989680 ;  /* 0x009896800000895d */ /* 0x002fea0003900000 */
[----:B------:R-:W1:Y:S02]  /*6300*/  @!P0 SYNCS.PHASECHK.TRANS64 P0, [R3+URZ+0x8], R0 ;  /* 0x00000800030085a7 */ /* 0x000e64000800007f */
[----:B-1----:R-:W-:Y:S05]  /*6310*/  @!P0 BRA `(.L_x_35) ;  /* 0xfffffffc00ec8947 */ /* 0x002fea000383ffff */
[----:B------:R-:W-:Y:S05]  /*6320*/  BRA `(.L_x_124) ;  /* 0xffffffc800807947 */ /* 0x000fea000383ffff */
.L_x_104:
[----:B------:R-:W-:Y:S01]  /*6330*/  BSSY B1, `(.L_x_125) ;  /* 0x0000006000017945 */ /* 0x000fe20003800000 */
[----:B------:R-:W-:-:S07]  /*6340*/  IMAD.MOV.U32 R15, RZ, RZ, -0x1 ;  /* 0xffffffffff0f7424 */ /* 0x000fce00078e00ff */
[----:B-----5:R-:W-:Y:S05]  /*6350*/  WARPSYNC.COLLECTIVE R15, `(.L_x_126) ;  /* 0x000000000f0c7348 */ /* 0x020fea0003c00000 */
[----:B------:R-:W-:Y:S02]  /*6360*/  ELECT P6, UR62, PT ;  /* 0x00000000003e782f */ /* 0x000fe400038c0000 */
[----:B------:R-:W-:Y:S01]  /*6370*/  MOV R14, UR62 ;  /* 0x0000003e000e7c02 */ /* 0x000fe20008000f00 */
[----:B-----5:R-:W-:Y:S10]  /*6380*/  ENDCOLLECTIVE ;  /* 0x000000000000791b */ /* 0x020ff40003800000 */
.L_x_126:
[----:B------:R-:W-:Y:S05]  /*6390*/  BSYNC B1 ;  /* 0x0000000000017941 */ /* 0x000fea0003800000 */
.L_x_125:
[----:B------:R-:W-:Y:S05]  /*63a0*/  BRA `(.L_x_127) ;  /* 0xffffffec009c7947 */ /* 0x000fea000383ffff */
.L_x_107:
[----:B-1----:R1:W2:Y:S02]  /*63b0*/  SYNCS.PHASECHK.TRANS64.TRYWAIT P1, [R13+URZ+0x18], R6 ;  /* 0x000018060d0075a7 */ /* 0x0022a4000802017f */
[----:B--2---:R-:W-:Y:S05]  /*63c0*/  @!P1 NANOSLEEP.SYNCS 0x989680 ;  /* 0x009896800000995d */ /* 0x004fea0003900000 */
[----:B------:R-:W2:Y:S02]  /*63d0*/  @!P1 SYNCS.PHASECHK.TRANS64 P1, [R13+URZ+0x18], R6 ;  /* 0x000018060d0095a7 */ /* 0x000ea4000802007f */
[----:B--2---:R-:W-:Y:S05]  /*63e0*/  @!P1 BRA `(.L_x_107) ;  /* 0xfffffffc00f09947 */ /* 0x004fea000383ffff */
[----:B------:R-:W-:Y:S05]  /*63f0*/  BRA `(.L_x_128) ;  /* 0xffffffec00d07947 */ /* 0x000fea000383ffff */
.L_x_116:
[----:B------:R-:W-:Y:S01]  /*6400*/  BSSY B0, `(.L_x_129) ;  /* 0x0000006000007945 */ /* 0x000fe20003800000 */
[----:B------:R-:W-:-:S07]  /*6410*/  IMAD.MOV.U32 R15, RZ, RZ, -0x1 ;  /* 0xffffffffff0f7424 */ /* 0x000fce00078e00ff */
[----:B-----5:R-:W-:Y:S05]  /*6420*/  WARPSYNC.COLLECTIVE R15, `(.L_x_130) ;  /* 0x000000000f0c7348 */ /* 0x020fea0003c00000 */
[----:B------:R-:W-:Y:S02]  /*6430*/  ELECT P6, UR62, PT ;  /* 0x00000000003e782f */ /* 0x000fe400038c0000 */
[----:B------:R-:W-:Y:S01]  /*6440*/  MOV R14, UR62 ;  /* 0x0000003e000e7c02 */ /* 0x000fe20008000f00 */
[----:B-----5:R-:W-:Y:S10]  /*6450*/  ENDCOLLECTIVE ;  /* 0x000000000000791b */ /* 0x020ff40003800000 */
.L_x_130:
[----:B------:R-:W-:Y:S05]  /*6460*/  BSYNC B0 ;  /* 0x0000000000007941 */ /* 0x000fea0003800000 */
.L_x_129:
[----:B------:R-:W-:Y:S05]  /*6470*/  BRA `(.L_x_131) ;  /* 0xfffffff800c07947 */ /* 0x000fea000383ffff */
.L_x_120:
[----:B0-----:R0:W1:Y:S02]  /*6480*/  SYNCS.PHASECHK.TRANS64.TRYWAIT P0, [R7+URZ], R2 ;  /* 0x00000002070075a7 */ /* 0x001064000800017f */
[----:B-1----:R-:W-:Y:S05]  /*6490*/  @!P0 NANOSLEEP.SYNCS 0x989680 ;  /* 0x009896800000895d */ /* 0x002fea0003900000 */
[----:B------:R-:W1:Y:S02]  /*64a0*/  @!P0 SYNCS.PHASECHK.TRANS64 P0, [R7+URZ], R2 ;  /* 0x00000002070085a7 */ /* 0x000e64000800007f */
[----:B-1----:R-:W-:Y:S05]  /*64b0*/  @!P0 BRA `(.L_x_120) ;  /* 0xfffffffc00f08947 */ /* 0x002fea000383ffff */
[----:B------:R-:W-:Y:S05]  /*64c0*/  BRA `(.L_x_132) ;  /* 0xfffffffc00007947 */ /* 0x000fea000383ffff */
.L_x_121:
[----:B0-----:R0:W1:Y:S02]  /*64d0*/  SYNCS.PHASECHK.TRANS64.TRYWAIT P0, [R4+URZ], R3 ;  /* 0x00000003040075a7 */ /* 0x001064000800017f */
[----:B-1----:R-:W-:Y:S05]  /*64e0*/  @!P0 NANOSLEEP.SYNCS 0x989680 ;  /* 0x009896800000895d */ /* 0x002fea0003900000 */
[----:B------:R-:W1:Y:S02]  /*64f0*/  @!P0 SYNCS.PHASECHK.TRANS64 P0, [R4+URZ], R3 ;  /* 0x00000003040085a7 */ /* 0x000e64000800007f */
[----:B-1----:R-:W-:Y:S05]  /*6500*/  @!P0 BRA `(.L_x_121) ;  /* 0xfffffffc00f08947 */ /* 0x002fea000383ffff */
[----:B------:R-:W-:Y:S05]  /*6510*/  BRA `(.L_x_133) ;  /* 0xfffffffc00087947 */ /* 0x000fea000383ffff */
.L_x_134:
[----:B------:R-:W-:-:S00]  /*6520*/  BRA `(.L_x_134) ;  /* 0xfffffffc00fc7947 */ /* 0x000fc0000383ffff */
[----:B------:R-:W-:-:S00]  /*6530*/  NOP ;  /* 0x0000000000007918 */ /* 0x000fc00000000000 */
        /* <DEDUP_REMOVED lines=12> */
.L_x_135:


//--------------------- .nv.global.init           --------------------------
	.section	.nv.global.init,"aw",@progbits
.nv.global.init:
	.type		$str$22,@object
	.size		$str$22,($str$23 - $str$22)
$str$22:
        /*0000*/ 	.byte	0x6b, 0x5f, 0x74, 0x69, 0x6c, 0x65, 0x5f, 0x63, 0x6f, 0x75, 0x6e, 0x74, 0x20, 0x3e, 0x3d, 0x20
        /*0010*/ 	.byte	0x31, 0x00
	.type		$str$23,@object
	.size		$str$23,(__unnamed_1 - $str$23)
$str$23:
        /*0012*/ 	.byte	0x2f, 0x74, 0x6d, 0x70, 0x2f, 0x63, 0x75, 0x74, 0x6c, 0x61, 0x73, 0x73, 0x5f, 0x73, 0x77, 0x65
        /*0022*/ 	.byte	0x65, 0x70, 0x5f, 0x73, 0x72, 0x63, 0x2f, 0x69, 0x6e, 0x63, 0x6c, 0x75, 0x64, 0x65, 0x2f, 0x63
        /*0032*/ 	.byte	0x75, 0x74, 0x6c, 0x61, 0x73, 0x73, 0x2f, 0x67, 0x65, 0x6d, 0x6d, 0x2f, 0x63, 0x6f, 0x6c, 0x6c
        /*0042*/ 	.byte	0x65, 0x63, 0x74, 0x69, 0x76, 0x65, 0x2f, 0x73, 0x6d, 0x39, 0x30, 0x5f, 0x6d, 0x6d, 0x61, 0x5f
        /*0052*/ 	.byte	0x74, 0x6d, 0x61, 0x5f, 0x67, 0x6d, 0x6d, 0x61, 0x5f, 0x73, 0x73, 0x5f, 0x77, 0x61, 0x72, 0x70
        /*0062*/ 	.byte	0x73, 0x70, 0x65, 0x63, 0x69, 0x61, 0x6c, 0x69, 0x7a, 0x65, 0x64, 0x2e, 0x68, 0x70, 0x70, 0x00
	.type		__unnamed_1,@object
	.size		__unnamed_1,(.L_0 - __unnamed_1)
__unnamed_1:
        /*0072*/ 	.byte	0x76, 0x6f, 0x69, 0x64, 0x20, 0x63, 0x75, 0x74, 0x6c, 0x61, 0x73, 0x73, 0x3a, 0x3a, 0x67, 0x65
        /* <DEDUP_REMOVED lines=175> */
        /*0b72*/ 	.byte	0x6e, 0x74, 0x69, 0x74, 0x79, 0x5d, 0x00
.L_0:


//--------------------- .nv.shared._ZN7cutlass13device_kernelINS_4gemm6kernel13GemmUniversalIN4cute5tupleIJiiiiEEENS1_10collective13CollectiveMmaINS1_34MainloopSm90TmaGmmaWarpSpecializedILi3ENS5_IJNS4_1CILi2EEENSA_ILi1EEESC_EEENS1_32KernelTmaWarpSpecializedPingpongEEENS5_IJNSA_ILi64EEESG_NSA_ILi128EEEEEEfNS5_IJlSC_lEEEfSJ_NS4_8TiledMMAINS4_8MMA_AtomIJNS4_4SM904GMMA29MMA_64x64x8_F32TF32TF32_SS_TNILNSN_7ScaleInE1ELSP_1EEEEEENS4_6LayoutINS5_IJSC_SC_SC_EEENS5_IJNSA_ILi0EEESU_SU_EEEEENS5_IJNS4_10UnderscoreESX_SX_EEEEENS4_13SM90_TMA_LOADENS4_14ComposedLayoutINS4_7SwizzleILi3ELi4ELi3EEENS4_18smem_ptr_flag_bitsILi32EEENSS_INS5_IJNSA_ILi8EEENSA_ILi32EEEEEENS5_IJS17_SC_EEEEEEEvNS4_8identityENS4_23SM90_TMA_LOAD_MULTICASTES1B_vS1C_EENS_8epilogue10collective6detail29Sm90TmaWarpSpecializedAdapterINS1G_15DefaultEpilogueIfSJ_SJ_NS1F_6thread17LinearCombinationIfLi1EffLNS1K_9ScaleType4KindE0ELNS_15FloatRoundStyleE2EfEENS1_15EpilogueDefaultEEEEEvvEEEEvNT_6ParamsE --------------------------
	.section	.nv.shared._ZN7cutlass13device_kernelINS_4gemm6kernel13GemmUniversalIN4cute5tupleIJiiiiEEENS1_10collective13CollectiveMmaINS1_34MainloopSm90TmaGmmaWarpSpecializedILi3ENS5_IJNS4_1CILi2EEENSA_ILi1EEESC_EEENS1_32KernelTmaWarpSpecializedPingpongEEENS5_IJNSA_ILi64EEESG_NSA_ILi128EEEEEEfNS5_IJlSC_lEEEfSJ_NS4_8TiledMMAINS4_8MMA_AtomIJNS4_4SM904GMMA29MMA_64x64x8_F32TF32TF32_SS_TNILNSN_7ScaleInE1ELSP_1EEEEEENS4_6LayoutINS5_IJSC_SC_SC_EEENS5_IJNSA_ILi0EEESU_SU_EEEEENS5_IJNS4_10UnderscoreESX_SX_EEEEENS4_13SM90_TMA_LOADENS4_14ComposedLayoutINS4_7SwizzleILi3ELi4ELi3EEENS4_18smem_ptr_flag_bitsILi32EEENSS_INS5_IJNSA_ILi8EEENSA_ILi32EEEEEENS5_IJS17_SC_EEEEEEEvNS4_8identityENS4_23SM90_TMA_LOAD_MULTICASTES1B_vS1C_EENS_8epilogue10collective6detail29Sm90TmaWarpSpecializedAdapterINS1G_15DefaultEpilogueIfSJ_SJ_NS1F_6thread17LinearCombinationIfLi1EffLNS1K_9ScaleType4KindE0ELNS_15FloatRoundStyleE2EfEENS1_15EpilogueDefaultEEEEEvvEEEEvNT_6ParamsE,"aw",@nobits
	.sectionflags	@""
	.align	16
	.zero		1024


//--------------------- .nv.shared.reserved.0     --------------------------
	.section	.nv.shared.reserved.0,"aw",@nobits
	.weak		__nv_reservedSMEM_offset_0_alias
	.size		__nv_reservedSMEM_offset_0_alias, 0, 0
	.other		__nv_reservedSMEM_offset_0_alias,@"STO_CUDA_RESERVED_SHARED STV_DEFAULT"
__nv_reservedSMEM_offset_0_alias:
	.zero		0


//--------------------- .nv.global                --------------------------
	.section	.nv.global,"aw",@nobits
.nv.global:
	.type		_ZN40_INTERNAL_6ea9a728_4_k_cu_b0c51bb6_307374cute1_E,@object
	.size		_ZN40_INTERNAL_6ea9a728_4_k_cu_b0c51bb6_307374cute1_E,(_ZN40_INTERNAL_6ea9a728_4_k_cu_b0c51bb6_307374cuda3std3__45__cpo6cbeginE - _ZN40_INTERNAL_6ea9a728_4_k_cu_b0c51bb6_307374cute1_E)
_ZN40_INTERNAL_6ea9a728_4_k_cu_b0c51bb6_307374cute1_E:
	.zero		1
	.type		_ZN40_INTERNAL_6ea9a728_4_k_cu_b0c51bb6_307374cuda3std3__45__cpo6cbeginE,@object
	.size		_ZN40_INTERNAL_6ea9a728_4_k_cu_b0c51bb6_307374cuda3std3__45__cpo6cbeginE,(_ZN40_INTERNAL_6ea9a728_4_k_cu_b0c51bb6_307374cuda3std3__48in_placeE - _ZN40_INTERNAL_6ea9a728_4_k_cu_b0c51bb6_307374cuda3std3__45__cpo6cbeginE)
_ZN40_INTERNAL_6ea9a728_4_k_cu_b0c51bb6_307374cuda3std3__45__cpo6cbeginE:
	.zero		1
	.type		_ZN40_INTERNAL_6ea9a728_4_k_cu_b0c51bb6_307374cuda3std3__48in_placeE,@object
	.size		_ZN40_INTERNAL_6ea9a728_4_k_cu_b0c51bb6_307374cuda3std3__48in_placeE,(_ZN40_INTERNAL_6ea9a728_4_k_cu_b0c51bb6_307374cuda3std6ranges3__45__cpo9iter_moveE - _ZN40_INTERNAL_6ea9a728_4_k_cu_b0c51bb6_307374cuda3std3__48in_placeE)
_ZN40_INTERNAL_6ea9a728_4_k_cu_b0c51bb6_307374cuda3std3__48in_placeE:
	.zero		1
	.type		_ZN40_INTERNAL_6ea9a728_4_k_cu_b0c51bb6_307374cuda3std6ranges3__45__cpo9iter_moveE,@object
	.size		_ZN40_INTERNAL_6ea9a728_4_k_cu_b0c51bb6_307374cuda3std6ranges3__45__cpo9iter_moveE,(_ZN40_INTERNAL_6ea9a728_4_k_cu_b0c51bb6_307374cuda3std3__45__cpo5beginE - _ZN40_INTERNAL_6ea9a728_4_k_cu_b0c51bb6_307374cuda3std6ranges3__45__cpo9iter_moveE)
_ZN40_INTERNAL_6ea9a728_4_k_cu_b0c51bb6_307374cuda3std6ranges3__45__cpo9iter_moveE:
	.zero		1
	.type		_ZN40_INTERNAL_6ea9a728_4_k_cu_b0c51bb6_307374cuda3std3__45__cpo5beginE,@object
	.size		_ZN40_INTERNAL_6ea9a728_4_k_cu_b0c51bb6_307374cuda3std3__45__cpo5beginE,(_ZN40_INTERNAL_6ea9a728_4_k_cu_b0c51bb6_307374cuda3std3__442_GLOBAL__N__6ea9a728_4_k_cu_b0c51bb6_307376ignoreE - _ZN40_INTERNAL_6ea9a728_4_k_cu_b0c51bb6_307374cuda3std3__45__cpo5beginE)
_ZN40_INTERNAL_6ea9a728_4_k_cu_b0c51bb6_307374cuda3std3__45__cpo5beginE:
	.zero		1
	.type		_ZN40_INTERNAL_6ea9a728_4_k_cu_b0c51bb6_307374cuda3std3__442_GLOBAL__N__6ea9a728_4_k_cu_b0c51bb6_307376ignoreE,@object
	.size		_ZN40_INTERNAL_6ea9a728_4_k_cu_b0c51bb6_307374cuda3std3__442_GLOBAL__N__6ea9a728_4_k_cu_b0c51bb6_307376ignoreE,(_ZN40_INTERNAL_6ea9a728_4_k_cu_b0c51bb6_307374cute7productE - _ZN40_INTERNAL_6ea9a728_4_k_cu_b0c51bb6_307374cuda3std3__442_GLOBAL__N__6ea9a728_4_k_cu_b0c51bb6_307376ignoreE)
_ZN40_INTERNAL_6ea9a728_4_k_cu_b0c51bb6_307374cuda3std3__442_GLOBAL__N__6ea9a728_4_k_cu_b0c51bb6_307376ignoreE:
	.zero		1
	.type		_ZN40_INTERNAL_6ea9a728_4_k_cu_b0c51bb6_307374cute7productE,@object
	.size		_ZN40_INTERNAL_6ea9a728_4_k_cu_b0c51bb6_307374cute7productE,(_ZN40_INTERNAL_6ea9a728_4_k_cu_b0c51bb6_307374cuda3std3__45__cpo3endE - _ZN40_INTERNAL_6ea9a728_4_k_cu_b0c51bb6_307374cute7productE)
_ZN40_INTERNAL_6ea9a728_4_k_cu_b0c51bb6_307374cute7productE:
	.zero		1
	.type		_ZN40_INTERNAL_6ea9a728_4_k_cu_b0c51bb6_307374cuda3std3__45__cpo3endE,@object
	.size		_ZN40_INTERNAL_6ea9a728_4_k_cu_b0c51bb6_307374cuda3std3__45__cpo3endE,(_ZN40_INTERNAL_6ea9a728_4_k_cu_b0c51bb6_307374cuda3std3__419piecewise_constructE - _ZN40_INTERNAL_6ea9a728_4_k_cu_b0c51bb6_307374cuda3std3__45__cpo3endE)
_ZN40_INTERNAL_6ea9a728_4_k_cu_b0c51bb6_307374cuda3std3__45__cpo3endE:
	.zero		1
	.type		_ZN40_INTERNAL_6ea9a728_4_k_cu_b0c51bb6_307374cuda3std3__419piecewise_constructE,@object
	.size		_ZN40_INTERNAL_6ea9a728_4_k_cu_b0c51bb6_307374cuda3std3__419piecewise_constructE,(_ZN40_INTERNAL_6ea9a728_4_k_cu_b0c51bb6_307374cuda3std3__45__cpo4cendE - _ZN40_INTERNAL_6ea9a728_4_k_cu_b0c51bb6_307374cuda3std3__419piecewise_constructE)
_ZN40_INTERNAL_6ea9a728_4_k_cu_b0c51bb6_307374cuda3std3__419piecewise_constructE:
	.zero		1
	.type		_ZN40_INTERNAL_6ea9a728_4_k_cu_b0c51bb6_307374cuda3std3__45__cpo4cendE,@object
	.size		_ZN40_INTERNAL_6ea9a728_4_k_cu_b0c51bb6_307374cuda3std3__45__cpo4cendE,(_ZN40_INTERNAL_6ea9a728_4_k_cu_b0c51bb6_307374cuda3std6ranges3__45__cpo4swapE - _ZN40_INTERNAL_6ea9a728_4_k_cu_b0c51bb6_307374cuda3std3__45__cpo4cendE)
_ZN40_INTERNAL_6ea9a728_4_k_cu_b0c51bb6_307374cuda3std3__45__cpo4cendE:
	.zero		1
	.type		_ZN40_INTERNAL_6ea9a728_4_k_cu_b0c51bb6_307374cuda3std6ranges3__45__cpo4swapE,@object
	.size		_ZN40_INTERNAL_6ea9a728_4_k_cu_b0c51bb6_307374cuda3std6ranges3__45__cpo4swapE,(.L_8 - _ZN40_INTERNAL_6ea9a728_4_k_cu_b0c51bb6_307374cuda3std6ranges3__45__cpo4swapE)
_ZN40_INTERNAL_6ea9a728_4_k_cu_b0c51bb6_307374cuda3std6ranges3__45__cpo4swapE:
	.zero		1
.L_8:


//--------------------- .nv.constant0._ZN7cutlass13device_kernelINS_4gemm6kernel13GemmUniversalIN4cute5tupleIJiiiiEEENS1_10collective13CollectiveMmaINS1_34MainloopSm90TmaGmmaWarpSpecializedILi3ENS5_IJNS4_1CILi2EEENSA_ILi1EEESC_EEENS1_32KernelTmaWarpSpecializedPingpongEEENS5_IJNSA_ILi64EEESG_NSA_ILi128EEEEEEfNS5_IJlSC_lEEEfSJ_NS4_8TiledMMAINS4_8MMA_AtomIJNS4_4SM904GMMA29MMA_64x64x8_F32TF32TF32_SS_TNILNSN_7ScaleInE1ELSP_1EEEEEENS4_6LayoutINS5_IJSC_SC_SC_EEENS5_IJNSA_ILi0EEESU_SU_EEEEENS5_IJNS4_10UnderscoreESX_SX_EEEEENS4_13SM90_TMA_LOADENS4_14ComposedLayoutINS4_7SwizzleILi3ELi4ELi3EEENS4_18smem_ptr_flag_bitsILi32EEENSS_INS5_IJNSA_ILi8EEENSA_ILi32EEEEEENS5_IJS17_SC_EEEEEEEvNS4_8identityENS4_23SM90_TMA_LOAD_MULTICASTES1B_vS1C_EENS_8epilogue10collective6detail29Sm90TmaWarpSpecializedAdapterINS1G_15DefaultEpilogueIfSJ_SJ_NS1F_6thread17LinearCombinationIfLi1EffLNS1K_9ScaleType4KindE0ELNS_15FloatRoundStyleE2EfEENS1_15EpilogueDefaultEEEEEvvEEEEvNT_6ParamsE --------------------------
	.section	.nv.constant0._ZN7cutlass13device_kernelINS_4gemm6kernel13GemmUniversalIN4cute5tupleIJiiiiEEENS1_10collective13CollectiveMmaINS1_34MainloopSm90TmaGmmaWarpSpecializedILi3ENS5_IJNS4_1CILi2EEENSA_ILi1EEESC_EEENS1_32KernelTmaWarpSpecializedPingpongEEENS5_IJNSA_ILi64EEESG_NSA_ILi128EEEEEEfNS5_IJlSC_lEEEfSJ_NS4_8TiledMMAINS4_8MMA_AtomIJNS4_4SM904GMMA29MMA_64x64x8_F32TF32TF32_SS_TNILNSN_7ScaleInE1ELSP_1EEEEEENS4_6LayoutINS5_IJSC_SC_SC_EEENS5_IJNSA_ILi0EEESU_SU_EEEEENS5_IJNS4_10UnderscoreESX_SX_EEEEENS4_13SM90_TMA_LOADENS4_14ComposedLayoutINS4_7SwizzleILi3ELi4ELi3EEENS4_18smem_ptr_flag_bitsILi32EEENSS_INS5_IJNSA_ILi8EEENSA_ILi32EEEEEENS5_IJS17_SC_EEEEEEEvNS4_8identityENS4_23SM90_TMA_LOAD_MULTICASTES1B_vS1C_EENS_8epilogue10collective6detail29Sm90TmaWarpSpecializedAdapterINS1G_15DefaultEpilogueIfSJ_SJ_NS1F_6thread17LinearCombinationIfLi1EffLNS1K_9ScaleType4KindE0ELNS_15FloatRoundStyleE2EfEENS1_15EpilogueDefaultEEEEEvvEEEEvNT_6ParamsE,"a",@progbits
	.sectionflags	@""
	.align	4
.nv.constant0._ZN7cutlass13device_kernelINS_4gemm6kernel13GemmUniversalIN4cute5tupleIJiiiiEEENS1_10collective13CollectiveMmaINS1_34MainloopSm90TmaGmmaWarpSpecializedILi3ENS5_IJNS4_1CILi2EEENSA_ILi1EEESC_EEENS1_32KernelTmaWarpSpecializedPingpongEEENS5_IJNSA_ILi64EEESG_NSA_ILi128EEEEEEfNS5_IJlSC_lEEEfSJ_NS4_8TiledMMAINS4_8MMA_AtomIJNS4_4SM904GMMA29MMA_64x64x8_F32TF32TF32_SS_TNILNSN_7ScaleInE1ELSP_1EEEEEENS4_6LayoutINS5_IJSC_SC_SC_EEENS5_IJNSA_ILi0EEESU_SU_EEEEENS5_IJNS4_10UnderscoreESX_SX_EEEEENS4_13SM90_TMA_LOADENS4_14ComposedLayoutINS4_7SwizzleILi3ELi4ELi3EEENS4_18smem_ptr_flag_bitsILi32EEENSS_INS5_IJNSA_ILi8EEENSA_ILi32EEEEEENS5_IJS17_SC_EEEEEEEvNS4_8identityENS4_23SM90_TMA_LOAD_MULTICASTES1B_vS1C_EENS_8epilogue10collective6detail29Sm90TmaWarpSpecializedAdapterINS1G_15DefaultEpilogueIfSJ_SJ_NS1F_6thread17LinearCombinationIfLi1EffLNS1K_9ScaleType4KindE0ELNS_15FloatRoundStyleE2EfEENS1_15EpilogueDefaultEEEEEvvEEEEvNT_6ParamsE:
	.zero		1664


//--------------------- SYMBOLS --------------------------

	.type		.nv.reservedSmem.offset0,@object
	.size		.nv.reservedSmem.offset0,0x4
	.type		__assertfail,@function
